//
// Generated by NVIDIA NVVM Compiler
//
// Compiler Build ID: CL-36424714
// Cuda compilation tools, release 13.0, V13.0.88
// Based on NVVM 20.0.0
//

.version 9.0
.target sm_100
.address_size 64

	// .globl	_Z12maxout_layerPfS_S_S_iiiiiiiiii
// _ZZ13softmax_layerPfS_S_S_iiiE1s has been demoted
// _ZZ13softmax_layerPfS_S_S_iiiE3max has been demoted
// _ZZ13softmax_layerPfS_S_S_iiiE3sum has been demoted

.visible .entry _Z12maxout_layerPfS_S_S_iiiiiiiiii(
	.param .u64 .ptr .align 1 _Z12maxout_layerPfS_S_S_iiiiiiiiii_param_0,
	.param .u64 .ptr .align 1 _Z12maxout_layerPfS_S_S_iiiiiiiiii_param_1,
	.param .u64 .ptr .align 1 _Z12maxout_layerPfS_S_S_iiiiiiiiii_param_2,
	.param .u64 .ptr .align 1 _Z12maxout_layerPfS_S_S_iiiiiiiiii_param_3,
	.param .u32 _Z12maxout_layerPfS_S_S_iiiiiiiiii_param_4,
	.param .u32 _Z12maxout_layerPfS_S_S_iiiiiiiiii_param_5,
	.param .u32 _Z12maxout_layerPfS_S_S_iiiiiiiiii_param_6,
	.param .u32 _Z12maxout_layerPfS_S_S_iiiiiiiiii_param_7,
	.param .u32 _Z12maxout_layerPfS_S_S_iiiiiiiiii_param_8,
	.param .u32 _Z12maxout_layerPfS_S_S_iiiiiiiiii_param_9,
	.param .u32 _Z12maxout_layerPfS_S_S_iiiiiiiiii_param_10,
	.param .u32 _Z12maxout_layerPfS_S_S_iiiiiiiiii_param_11,
	.param .u32 _Z12maxout_layerPfS_S_S_iiiiiiiiii_param_12,
	.param .u32 _Z12maxout_layerPfS_S_S_iiiiiiiiii_param_13
)
{
	.reg .pred 	%p<73>;
	.reg .b32 	%r<172>;
	.reg .b32 	%f<202>;
	.reg .b64 	%rd<54>;

	ld.param.u64 	%rd7, [_Z12maxout_layerPfS_S_S_iiiiiiiiii_param_0];
	ld.param.u64 	%rd8, [_Z12maxout_layerPfS_S_S_iiiiiiiiii_param_1];
	ld.param.u64 	%rd5, [_Z12maxout_layerPfS_S_S_iiiiiiiiii_param_2];
	ld.param.u32 	%r76, [_Z12maxout_layerPfS_S_S_iiiiiiiiii_param_4];
	ld.param.u32 	%r67, [_Z12maxout_layerPfS_S_S_iiiiiiiiii_param_5];
	ld.param.u32 	%r68, [_Z12maxout_layerPfS_S_S_iiiiiiiiii_param_6];
	ld.param.u32 	%r69, [_Z12maxout_layerPfS_S_S_iiiiiiiiii_param_7];
	ld.param.u32 	%r70, [_Z12maxout_layerPfS_S_S_iiiiiiiiii_param_8];
	ld.param.u32 	%r77, [_Z12maxout_layerPfS_S_S_iiiiiiiiii_param_9];
	ld.param.u32 	%r72, [_Z12maxout_layerPfS_S_S_iiiiiiiiii_param_10];
	ld.param.u32 	%r73, [_Z12maxout_layerPfS_S_S_iiiiiiiiii_param_11];
	ld.param.u32 	%r74, [_Z12maxout_layerPfS_S_S_iiiiiiiiii_param_12];
	cvta.to.global.u64 	%rd1, %rd8;
	cvta.to.global.u64 	%rd2, %rd7;
	cvta.to.global.u64 	%rd3, %rd5;
	mov.u32 	%r78, %ctaid.x;
	mov.u32 	%r79, %ntid.x;
	mov.u32 	%r80, %tid.x;
	mad.lo.s32 	%r1, %r78, %r79, %r80;
	mov.u32 	%r81, %ctaid.y;
	mov.u32 	%r82, %ntid.y;
	mov.u32 	%r83, %tid.y;
	mad.lo.s32 	%r84, %r81, %r82, %r83;
	mov.u32 	%r85, %ctaid.z;
	mov.u32 	%r86, %ntid.z;
	mov.u32 	%r87, %tid.z;
	mad.lo.s32 	%r3, %r85, %r86, %r87;
	div.s32 	%r4, %r3, %r70;
	mul.lo.s32 	%r88, %r4, %r70;
	sub.s32 	%r5, %r3, %r88;
	setp.lt.s32 	%p1, %r1, %r72;
	setp.lt.s32 	%p2, %r84, %r77;
	and.pred  	%p3, %p1, %p2;
	setp.lt.s32 	%p4, %r5, %r70;
	setp.lt.s32 	%p5, %r4, %r76;
	and.pred  	%p6, %p5, %p4;
	and.pred  	%p8, %p3, %p6;
	not.pred 	%p9, %p8;
	mov.f32 	%f200, 0fFF7FFFFF;
	@%p9 bra 	$L__BB0_44;
	ld.param.u32 	%r147, [_Z12maxout_layerPfS_S_S_iiiiiiiiii_param_13];
	mul.lo.s32 	%r6, %r147, %r1;
	mul.lo.s32 	%r7, %r147, %r84;
	setp.lt.s32 	%p10, %r147, 1;
	@%p10 bra 	$L__BB0_43;
	ld.param.u32 	%r148, [_Z12maxout_layerPfS_S_S_iiiiiiiiii_param_13];
	setp.lt.s32 	%p11, %r74, 1;
	mul.lo.s32 	%r8, %r148, %r77;
	@%p11 bra 	$L__BB0_43;
	setp.lt.s32 	%p12, %r73, 1;
	@%p12 bra 	$L__BB0_26;
	and.b32  	%r9, %r67, 7;
	and.b32  	%r10, %r67, 3;
	and.b32  	%r11, %r67, 2147483640;
	and.b32  	%r12, %r67, 1;
	neg.s32 	%r13, %r11;
	shl.b32 	%r14, %r70, 3;
	mul.lo.s32 	%r15, %r4, %r69;
	mov.f32 	%f200, 0fFF7FFFFF;
	mov.b32 	%r155, 0;
	mul.wide.s32 	%rd40, %r70, 4;
$L__BB0_5:
	ld.param.u32 	%r151, [_Z12maxout_layerPfS_S_S_iiiiiiiiii_param_13];
	mov.u32 	%r102, %ctaid.x;
	mov.u32 	%r103, %ntid.x;
	mov.u32 	%r104, %tid.x;
	mad.lo.s32 	%r105, %r102, %r103, %r104;
	mad.lo.s32 	%r17, %r151, %r105, %r155;
	mov.b32 	%r156, 0;
$L__BB0_6:
	ld.param.u32 	%r152, [_Z12maxout_layerPfS_S_S_iiiiiiiiii_param_13];
	mov.u32 	%r107, %ctaid.y;
	mov.u32 	%r108, %ntid.y;
	mov.u32 	%r109, %tid.y;
	mad.lo.s32 	%r110, %r107, %r108, %r109;
	mad.lo.s32 	%r19, %r152, %r110, %r156;
	mul.lo.s32 	%r111, %r152, %r77;
	mad.lo.s32 	%r112, %r111, %r17, %r19;
	mad.lo.s32 	%r113, %r112, %r70, %r5;
	mul.lo.s32 	%r20, %r113, %r74;
	mov.b32 	%r157, 0;
$L__BB0_7:
	mov.f32 	%f184, 0f00000000;
	mov.b32 	%r158, 0;
$L__BB0_8:
	add.s32 	%r23, %r17, %r158;
	add.s32 	%r116, %r23, %r15;
	mul.lo.s32 	%r24, %r116, %r68;
	mul.lo.s32 	%r25, %r158, %r73;
	mov.b32 	%r159, 0;
$L__BB0_9:
	setp.lt.s32 	%p55, %r23, %r69;
	setp.gt.s32 	%p56, %r67, 0;
	add.s32 	%r27, %r19, %r159;
	setp.lt.s32 	%p57, %r27, %r68;
	and.pred  	%p58, %p55, %p57;
	and.pred  	%p59, %p58, %p56;
	@%p59 bra 	$L__BB0_15;
$L__BB0_10:
	add.s32 	%r159, %r159, 1;
	setp.ne.s32 	%p67, %r159, %r73;
	@%p67 bra 	$L__BB0_9;
	add.s32 	%r158, %r158, 1;
	setp.eq.s32 	%p68, %r158, %r73;
	@%p68 bra 	$L__BB0_12;
	bra.uni 	$L__BB0_8;
$L__BB0_12:
	ld.param.u64 	%rd52, [_Z12maxout_layerPfS_S_S_iiiiiiiiii_param_2];
	add.s32 	%r134, %r157, %r20;
	cvta.to.global.u64 	%rd46, %rd52;
	mul.wide.s32 	%rd47, %r134, 4;
	add.s64 	%rd48, %rd46, %rd47;
	ld.global.f32 	%f175, [%rd48];
	add.f32 	%f176, %f184, %f175;
	setp.gt.f32 	%p69, %f176, %f200;
	selp.f32 	%f200, %f176, %f200, %p69;
	add.s32 	%r157, %r157, 1;
	setp.ne.s32 	%p70, %r157, %r74;
	@%p70 bra 	$L__BB0_7;
	ld.param.u32 	%r153, [_Z12maxout_layerPfS_S_S_iiiiiiiiii_param_13];
	add.s32 	%r156, %r156, 1;
	setp.ne.s32 	%p71, %r156, %r153;
	@%p71 bra 	$L__BB0_6;
	ld.param.u32 	%r154, [_Z12maxout_layerPfS_S_S_iiiiiiiiii_param_13];
	add.s32 	%r155, %r155, 1;
	setp.eq.s32 	%p72, %r155, %r154;
	@%p72 bra 	$L__BB0_43;
	bra.uni 	$L__BB0_5;
$L__BB0_15:
	setp.lt.u32 	%p60, %r67, 8;
	add.s32 	%r118, %r27, %r24;
	mul.lo.s32 	%r36, %r118, %r67;
	add.s32 	%r119, %r159, %r25;
	mad.lo.s32 	%r120, %r119, %r74, %r157;
	mul.lo.s32 	%r37, %r120, %r67;
	mov.b32 	%r164, 0;
	@%p60 bra 	$L__BB0_18;
	sub.s32 	%r121, %r37, %r4;
	mad.lo.s32 	%r161, %r70, %r121, %r3;
	add.s32 	%r122, %r19, %r24;
	add.s32 	%r123, %r122, %r159;
	mul.lo.s32 	%r160, %r67, %r123;
	mov.u32 	%r162, %r13;
$L__BB0_17:
	.pragma "nounroll";
	mul.wide.s32 	%rd16, %r160, 4;
	add.s64 	%rd17, %rd2, %rd16;
	ld.global.f32 	%f132, [%rd17];
	mul.wide.s32 	%rd18, %r161, 4;
	add.s64 	%rd19, %rd1, %rd18;
	ld.global.f32 	%f133, [%rd19];
	fma.rn.f32 	%f134, %f132, %f133, %f184;
	ld.global.f32 	%f135, [%rd17+4];
	mul.wide.s32 	%rd20, %r70, 4;
	add.s64 	%rd21, %rd19, %rd20;
	ld.global.f32 	%f136, [%rd21];
	fma.rn.f32 	%f137, %f135, %f136, %f134;
	ld.global.f32 	%f138, [%rd17+8];
	add.s64 	%rd22, %rd21, %rd20;
	ld.global.f32 	%f139, [%rd22];
	fma.rn.f32 	%f140, %f138, %f139, %f137;
	ld.global.f32 	%f141, [%rd17+12];
	add.s64 	%rd23, %rd22, %rd20;
	ld.global.f32 	%f142, [%rd23];
	fma.rn.f32 	%f143, %f141, %f142, %f140;
	ld.global.f32 	%f144, [%rd17+16];
	add.s64 	%rd24, %rd23, %rd20;
	ld.global.f32 	%f145, [%rd24];
	fma.rn.f32 	%f146, %f144, %f145, %f143;
	ld.global.f32 	%f147, [%rd17+20];
	add.s64 	%rd25, %rd24, %rd20;
	ld.global.f32 	%f148, [%rd25];
	fma.rn.f32 	%f149, %f147, %f148, %f146;
	ld.global.f32 	%f150, [%rd17+24];
	add.s64 	%rd26, %rd25, %rd20;
	ld.global.f32 	%f151, [%rd26];
	fma.rn.f32 	%f152, %f150, %f151, %f149;
	ld.global.f32 	%f153, [%rd17+28];
	add.s64 	%rd27, %rd26, %rd20;
	ld.global.f32 	%f154, [%rd27];
	fma.rn.f32 	%f184, %f153, %f154, %f152;
	add.s32 	%r162, %r162, 8;
	add.s32 	%r161, %r161, %r14;
	add.s32 	%r160, %r160, 8;
	setp.eq.s32 	%p61, %r162, 0;
	mov.u32 	%r164, %r11;
	@%p61 bra 	$L__BB0_18;
	bra.uni 	$L__BB0_17;
$L__BB0_18:
	setp.eq.s32 	%p62, %r9, 0;
	@%p62 bra 	$L__BB0_10;
	add.s32 	%r124, %r9, -1;
	setp.lt.u32 	%p63, %r124, 3;
	@%p63 bra 	$L__BB0_21;
	add.s32 	%r125, %r164, %r36;
	mul.wide.s32 	%rd28, %r125, 4;
	add.s64 	%rd29, %rd2, %rd28;
	ld.global.f32 	%f156, [%rd29];
	add.s32 	%r126, %r164, %r37;
	mad.lo.s32 	%r127, %r126, %r70, %r5;
	mul.wide.s32 	%rd30, %r127, 4;
	add.s64 	%rd31, %rd1, %rd30;
	ld.global.f32 	%f157, [%rd31];
	fma.rn.f32 	%f158, %f156, %f157, %f184;
	ld.global.f32 	%f159, [%rd29+4];
	add.s64 	%rd33, %rd31, %rd40;
	ld.global.f32 	%f160, [%rd33];
	fma.rn.f32 	%f161, %f159, %f160, %f158;
	ld.global.f32 	%f162, [%rd29+8];
	add.s64 	%rd34, %rd33, %rd40;
	ld.global.f32 	%f163, [%rd34];
	fma.rn.f32 	%f164, %f162, %f163, %f161;
	ld.global.f32 	%f165, [%rd29+12];
	add.s64 	%rd35, %rd34, %rd40;
	ld.global.f32 	%f166, [%rd35];
	fma.rn.f32 	%f184, %f165, %f166, %f164;
	add.s32 	%r164, %r164, 4;
$L__BB0_21:
	setp.eq.s32 	%p64, %r10, 0;
	@%p64 bra 	$L__BB0_10;
	setp.eq.s32 	%p65, %r10, 1;
	@%p65 bra 	$L__BB0_24;
	add.s32 	%r128, %r164, %r36;
	mul.wide.s32 	%rd36, %r128, 4;
	add.s64 	%rd37, %rd2, %rd36;
	ld.global.f32 	%f168, [%rd37];
	add.s32 	%r129, %r164, %r37;
	mad.lo.s32 	%r130, %r129, %r70, %r5;
	mul.wide.s32 	%rd38, %r130, 4;
	add.s64 	%rd39, %rd1, %rd38;
	ld.global.f32 	%f169, [%rd39];
	fma.rn.f32 	%f170, %f168, %f169, %f184;
	ld.global.f32 	%f171, [%rd37+4];
	add.s64 	%rd41, %rd39, %rd40;
	ld.global.f32 	%f172, [%rd41];
	fma.rn.f32 	%f184, %f171, %f172, %f170;
	add.s32 	%r164, %r164, 2;
$L__BB0_24:
	setp.eq.s32 	%p66, %r12, 0;
	@%p66 bra 	$L__BB0_10;
	add.s32 	%r131, %r164, %r36;
	mul.wide.s32 	%rd42, %r131, 4;
	add.s64 	%rd43, %rd2, %rd42;
	ld.global.f32 	%f173, [%rd43];
	add.s32 	%r132, %r164, %r37;
	mad.lo.s32 	%r133, %r132, %r70, %r5;
	mul.wide.s32 	%rd44, %r133, 4;
	add.s64 	%rd45, %rd1, %rd44;
	ld.global.f32 	%f174, [%rd45];
	fma.rn.f32 	%f184, %f173, %f174, %f184;
	bra.uni 	$L__BB0_10;
$L__BB0_26:
	and.b32  	%r48, %r74, 15;
	add.s32 	%r49, %r48, -1;
	and.b32  	%r50, %r74, 7;
	add.s32 	%r51, %r50, -1;
	and.b32  	%r52, %r74, 2147483632;
	and.b32  	%r53, %r74, 3;
	mov.f32 	%f200, 0fFF7FFFFF;
	mov.b32 	%r166, 0;
$L__BB0_27:
	add.s32 	%r91, %r166, %r6;
	mad.lo.s32 	%r55, %r8, %r91, %r7;
	mov.b32 	%r167, 0;
$L__BB0_28:
	setp.lt.u32 	%p13, %r74, 16;
	add.s32 	%r93, %r55, %r167;
	mad.lo.s32 	%r94, %r93, %r70, %r5;
	mul.lo.s32 	%r57, %r94, %r74;
	mov.b32 	%r170, 0;
	@%p13 bra 	$L__BB0_31;
	mov.b32 	%r168, 0;
$L__BB0_30:
	.pragma "nounroll";
	add.s32 	%r96, %r168, %r57;
	mul.wide.s32 	%rd9, %r96, 4;
	add.s64 	%rd10, %rd3, %rd9;
	ld.global.f32 	%f40, [%rd10];
	add.f32 	%f41, %f40, 0f00000000;
	setp.gt.f32 	%p14, %f40, %f200;
	selp.f32 	%f42, %f41, %f200, %p14;
	ld.global.f32 	%f43, [%rd10+4];
	add.f32 	%f44, %f43, 0f00000000;
	setp.gt.f32 	%p15, %f43, %f42;
	selp.f32 	%f45, %f44, %f42, %p15;
	ld.global.f32 	%f46, [%rd10+8];
	add.f32 	%f47, %f46, 0f00000000;
	setp.gt.f32 	%p16, %f46, %f45;
	selp.f32 	%f48, %f47, %f45, %p16;
	ld.global.f32 	%f49, [%rd10+12];
	add.f32 	%f50, %f49, 0f00000000;
	setp.gt.f32 	%p17, %f49, %f48;
	selp.f32 	%f51, %f50, %f48, %p17;
	ld.global.f32 	%f52, [%rd10+16];
	add.f32 	%f53, %f52, 0f00000000;
	setp.gt.f32 	%p18, %f52, %f51;
	selp.f32 	%f54, %f53, %f51, %p18;
	ld.global.f32 	%f55, [%rd10+20];
	add.f32 	%f56, %f55, 0f00000000;
	setp.gt.f32 	%p19, %f55, %f54;
	selp.f32 	%f57, %f56, %f54, %p19;
	ld.global.f32 	%f58, [%rd10+24];
	add.f32 	%f59, %f58, 0f00000000;
	setp.gt.f32 	%p20, %f58, %f57;
	selp.f32 	%f60, %f59, %f57, %p20;
	ld.global.f32 	%f61, [%rd10+28];
	add.f32 	%f62, %f61, 0f00000000;
	setp.gt.f32 	%p21, %f61, %f60;
	selp.f32 	%f63, %f62, %f60, %p21;
	ld.global.f32 	%f64, [%rd10+32];
	add.f32 	%f65, %f64, 0f00000000;
	setp.gt.f32 	%p22, %f64, %f63;
	selp.f32 	%f66, %f65, %f63, %p22;
	ld.global.f32 	%f67, [%rd10+36];
	add.f32 	%f68, %f67, 0f00000000;
	setp.gt.f32 	%p23, %f67, %f66;
	selp.f32 	%f69, %f68, %f66, %p23;
	ld.global.f32 	%f70, [%rd10+40];
	add.f32 	%f71, %f70, 0f00000000;
	setp.gt.f32 	%p24, %f70, %f69;
	selp.f32 	%f72, %f71, %f69, %p24;
	ld.global.f32 	%f73, [%rd10+44];
	add.f32 	%f74, %f73, 0f00000000;
	setp.gt.f32 	%p25, %f73, %f72;
	selp.f32 	%f75, %f74, %f72, %p25;
	ld.global.f32 	%f76, [%rd10+48];
	add.f32 	%f77, %f76, 0f00000000;
	setp.gt.f32 	%p26, %f76, %f75;
	selp.f32 	%f78, %f77, %f75, %p26;
	ld.global.f32 	%f79, [%rd10+52];
	add.f32 	%f80, %f79, 0f00000000;
	setp.gt.f32 	%p27, %f79, %f78;
	selp.f32 	%f81, %f80, %f78, %p27;
	ld.global.f32 	%f82, [%rd10+56];
	add.f32 	%f83, %f82, 0f00000000;
	setp.gt.f32 	%p28, %f82, %f81;
	selp.f32 	%f84, %f83, %f81, %p28;
	ld.global.f32 	%f85, [%rd10+60];
	add.f32 	%f86, %f85, 0f00000000;
	setp.gt.f32 	%p29, %f85, %f84;
	selp.f32 	%f200, %f86, %f84, %p29;
	add.s32 	%r168, %r168, 16;
	setp.ne.s32 	%p30, %r168, %r52;
	mov.u32 	%r170, %r52;
	@%p30 bra 	$L__BB0_30;
$L__BB0_31:
	setp.eq.s32 	%p31, %r48, 0;
	@%p31 bra 	$L__BB0_41;
	setp.lt.u32 	%p32, %r49, 7;
	@%p32 bra 	$L__BB0_34;
	add.s32 	%r97, %r170, %r57;
	mul.wide.s32 	%rd11, %r97, 4;
	add.s64 	%rd12, %rd3, %rd11;
	ld.global.f32 	%f88, [%rd12];
	add.f32 	%f89, %f88, 0f00000000;
	setp.gt.f32 	%p33, %f88, %f200;
	selp.f32 	%f90, %f89, %f200, %p33;
	ld.global.f32 	%f91, [%rd12+4];
	add.f32 	%f92, %f91, 0f00000000;
	setp.gt.f32 	%p34, %f91, %f90;
	selp.f32 	%f93, %f92, %f90, %p34;
	ld.global.f32 	%f94, [%rd12+8];
	add.f32 	%f95, %f94, 0f00000000;
	setp.gt.f32 	%p35, %f94, %f93;
	selp.f32 	%f96, %f95, %f93, %p35;
	ld.global.f32 	%f97, [%rd12+12];
	add.f32 	%f98, %f97, 0f00000000;
	setp.gt.f32 	%p36, %f97, %f96;
	selp.f32 	%f99, %f98, %f96, %p36;
	ld.global.f32 	%f100, [%rd12+16];
	add.f32 	%f101, %f100, 0f00000000;
	setp.gt.f32 	%p37, %f100, %f99;
	selp.f32 	%f102, %f101, %f99, %p37;
	ld.global.f32 	%f103, [%rd12+20];
	add.f32 	%f104, %f103, 0f00000000;
	setp.gt.f32 	%p38, %f103, %f102;
	selp.f32 	%f105, %f104, %f102, %p38;
	ld.global.f32 	%f106, [%rd12+24];
	add.f32 	%f107, %f106, 0f00000000;
	setp.gt.f32 	%p39, %f106, %f105;
	selp.f32 	%f108, %f107, %f105, %p39;
	ld.global.f32 	%f109, [%rd12+28];
	add.f32 	%f110, %f109, 0f00000000;
	setp.gt.f32 	%p40, %f109, %f108;
	selp.f32 	%f200, %f110, %f108, %p40;
	add.s32 	%r170, %r170, 8;
$L__BB0_34:
	setp.eq.s32 	%p41, %r50, 0;
	@%p41 bra 	$L__BB0_41;
	setp.lt.u32 	%p42, %r51, 3;
	@%p42 bra 	$L__BB0_37;
	add.s32 	%r98, %r170, %r57;
	mul.wide.s32 	%rd13, %r98, 4;
	add.s64 	%rd14, %rd3, %rd13;
	ld.global.f32 	%f112, [%rd14];
	add.f32 	%f113, %f112, 0f00000000;
	setp.gt.f32 	%p43, %f112, %f200;
	selp.f32 	%f114, %f113, %f200, %p43;
	ld.global.f32 	%f115, [%rd14+4];
	add.f32 	%f116, %f115, 0f00000000;
	setp.gt.f32 	%p44, %f115, %f114;
	selp.f32 	%f117, %f116, %f114, %p44;
	ld.global.f32 	%f118, [%rd14+8];
	add.f32 	%f119, %f118, 0f00000000;
	setp.gt.f32 	%p45, %f118, %f117;
	selp.f32 	%f120, %f119, %f117, %p45;
	ld.global.f32 	%f121, [%rd14+12];
	add.f32 	%f122, %f121, 0f00000000;
	setp.gt.f32 	%p46, %f121, %f120;
	selp.f32 	%f200, %f122, %f120, %p46;
	add.s32 	%r170, %r170, 4;
$L__BB0_37:
	setp.eq.s32 	%p47, %r53, 0;
	@%p47 bra 	$L__BB0_41;
	setp.eq.s32 	%p48, %r53, 1;
	add.s32 	%r99, %r170, %r57;
	mul.wide.s32 	%rd15, %r99, 4;
	add.s64 	%rd4, %rd3, %rd15;
	ld.global.f32 	%f123, [%rd4];
	add.f32 	%f124, %f123, 0f00000000;
	setp.gt.f32 	%p49, %f123, %f200;
	selp.f32 	%f200, %f124, %f200, %p49;
	@%p48 bra 	$L__BB0_41;
	setp.eq.s32 	%p50, %r53, 2;
	ld.global.f32 	%f125, [%rd4+4];
	add.f32 	%f126, %f125, 0f00000000;
	setp.gt.f32 	%p51, %f125, %f200;
	selp.f32 	%f200, %f126, %f200, %p51;
	@%p50 bra 	$L__BB0_41;
	ld.global.f32 	%f127, [%rd4+8];
	add.f32 	%f128, %f127, 0f00000000;
	setp.gt.f32 	%p52, %f127, %f200;
	selp.f32 	%f200, %f128, %f200, %p52;
$L__BB0_41:
	ld.param.u32 	%r149, [_Z12maxout_layerPfS_S_S_iiiiiiiiii_param_13];
	add.s32 	%r167, %r167, 1;
	setp.ne.s32 	%p53, %r167, %r149;
	@%p53 bra 	$L__BB0_28;
	ld.param.u32 	%r150, [_Z12maxout_layerPfS_S_S_iiiiiiiiii_param_13];
	add.s32 	%r166, %r166, 1;
	setp.ne.s32 	%p54, %r166, %r150;
	@%p54 bra 	$L__BB0_27;
$L__BB0_43:
	ld.param.u32 	%r146, [_Z12maxout_layerPfS_S_S_iiiiiiiiii_param_10];
	ld.param.u64 	%rd53, [_Z12maxout_layerPfS_S_S_iiiiiiiiii_param_3];
	mov.u32 	%r135, %ctaid.x;
	mov.u32 	%r136, %ntid.x;
	mov.u32 	%r137, %tid.x;
	mad.lo.s32 	%r138, %r135, %r136, %r137;
	mad.lo.s32 	%r139, %r4, %r146, %r138;
	mov.u32 	%r140, %ctaid.y;
	mov.u32 	%r141, %ntid.y;
	mov.u32 	%r142, %tid.y;
	mad.lo.s32 	%r143, %r140, %r141, %r142;
	mad.lo.s32 	%r144, %r139, %r77, %r143;
	mad.lo.s32 	%r145, %r144, %r70, %r5;
	cvta.to.global.u64 	%rd49, %rd53;
	mul.wide.s32 	%rd50, %r145, 4;
	add.s64 	%rd51, %rd49, %rd50;
	st.global.f32 	[%rd51], %f200;
$L__BB0_44:
	ret;

}
	// .globl	_Z13softmax_layerPfS_S_S_iii
.visible .entry _Z13softmax_layerPfS_S_S_iii(
	.param .u64 .ptr .align 1 _Z13softmax_layerPfS_S_S_iii_param_0,
	.param .u64 .ptr .align 1 _Z13softmax_layerPfS_S_S_iii_param_1,
	.param .u64 .ptr .align 1 _Z13softmax_layerPfS_S_S_iii_param_2,
	.param .u64 .ptr .align 1 _Z13softmax_layerPfS_S_S_iii_param_3,
	.param .u32 _Z13softmax_layerPfS_S_S_iii_param_4,
	.param .u32 _Z13softmax_layerPfS_S_S_iii_param_5,
	.param .u32 _Z13softmax_layerPfS_S_S_iii_param_6
)
{
	.reg .pred 	%p<41>;
	.reg .b32 	%r<127>;
	.reg .b32 	%f<178>;
	.reg .b64 	%rd<70>;
	// demoted variable
	.shared .align 4 .b8 _ZZ13softmax_layerPfS_S_S_iiiE1s[256];
	// demoted variable
	.shared .align 4 .f32 _ZZ13softmax_layerPfS_S_S_iiiE3max;
	// demoted variable
	.shared .align 4 .f32 _ZZ13softmax_layerPfS_S_S_iiiE3sum;
	ld.param.u64 	%rd8, [_Z13softmax_layerPfS_S_S_iii_param_0];
	ld.param.u64 	%rd9, [_Z13softmax_layerPfS_S_S_iii_param_1];
	ld.param.u64 	%rd10, [_Z13softmax_layerPfS_S_S_iii_param_3];
	ld.param.u32 	%r59, [_Z13softmax_layerPfS_S_S_iii_param_5];
	ld.param.u32 	%r60, [_Z13softmax_layerPfS_S_S_iii_param_6];
	cvta.to.global.u64 	%rd1, %rd8;
	cvta.to.global.u64 	%rd2, %rd9;
	cvta.to.global.u64 	%rd3, %rd10;
	mov.u32 	%r1, %tid.x;
	mov.u32 	%r2, %ctaid.y;
	mul.lo.s32 	%r3, %r59, %r2;
	mov.b32 	%r61, -8388609;
	st.volatile.shared.u32 	[_ZZ13softmax_layerPfS_S_S_iiiE3max], %r61;
	setp.gt.u32 	%p1, %r1, 63;
	@%p1 bra 	$L__BB1_66;
	setp.lt.s32 	%p2, %r60, 1;
	shl.b32 	%r62, %r1, 2;
	mov.u32 	%r63, _ZZ13softmax_layerPfS_S_S_iiiE1s;
	add.s32 	%r4, %r63, %r62;
	@%p2 bra 	$L__BB1_50;
	mul.lo.s32 	%r5, %r60, %r2;
	add.s32 	%r65, %r59, -1;
	shr.u32 	%r66, %r65, 6;
	add.s32 	%r67, %r66, 1;
	and.b32  	%r6, %r67, 7;
	and.b32  	%r7, %r67, 3;
	and.b32  	%r8, %r65, 192;
	and.b32  	%r9, %r65, 64;
	and.b32  	%r68, %r67, 134217720;
	neg.s32 	%r10, %r68;
	mov.b32 	%r111, 0;
	cvt.u64.u32 	%rd52, %r1;
$L__BB1_3:
	setp.lt.s32 	%p3, %r59, 1;
	mov.b32 	%r69, 0;
	st.volatile.shared.u32 	[%r4], %r69;
	@%p3 bra 	$L__BB1_45;
	setp.lt.u32 	%p4, %r59, 449;
	mul.lo.s32 	%r12, %r111, %r59;
	mov.b32 	%r118, 0;
	@%p4 bra 	$L__BB1_24;
	add.s32 	%r114, %r1, %r3;
	add.s32 	%r115, %r1, %r12;
	mov.b32 	%r116, 256;
	mov.u32 	%r112, %r10;
	mov.u32 	%r113, %r1;
$L__BB1_6:
	.pragma "nounroll";
	setp.ge.u32 	%p5, %r113, %r59;
	@%p5 bra 	$L__BB1_8;
	mul.wide.u32 	%rd11, %r115, 4;
	add.s64 	%rd12, %rd2, %rd11;
	ld.global.f32 	%f2, [%rd12];
	mul.wide.u32 	%rd13, %r114, 4;
	add.s64 	%rd14, %rd1, %rd13;
	ld.global.f32 	%f3, [%rd14];
	ld.volatile.shared.f32 	%f4, [%r4];
	fma.rn.f32 	%f5, %f2, %f3, %f4;
	st.volatile.shared.f32 	[%r4], %f5;
$L__BB1_8:
	add.s32 	%r72, %r113, 64;
	setp.ge.u32 	%p6, %r72, %r59;
	mul.wide.u32 	%rd15, %r115, 4;
	add.s64 	%rd4, %rd2, %rd15;
	@%p6 bra 	$L__BB1_10;
	ld.global.f32 	%f6, [%rd4+256];
	add.s32 	%r73, %r114, 64;
	mul.wide.u32 	%rd16, %r73, 4;
	add.s64 	%rd17, %rd1, %rd16;
	ld.global.f32 	%f7, [%rd17];
	ld.volatile.shared.f32 	%f8, [%r4];
	fma.rn.f32 	%f9, %f6, %f7, %f8;
	st.volatile.shared.f32 	[%r4], %f9;
$L__BB1_10:
	add.s32 	%r74, %r113, 128;
	setp.ge.u32 	%p7, %r74, %r59;
	@%p7 bra 	$L__BB1_12;
	ld.global.f32 	%f10, [%rd4+512];
	add.s32 	%r75, %r114, 128;
	mul.wide.u32 	%rd18, %r75, 4;
	add.s64 	%rd19, %rd1, %rd18;
	ld.global.f32 	%f11, [%rd19];
	ld.volatile.shared.f32 	%f12, [%r4];
	fma.rn.f32 	%f13, %f10, %f11, %f12;
	st.volatile.shared.f32 	[%r4], %f13;
$L__BB1_12:
	add.s32 	%r76, %r113, 192;
	setp.ge.u32 	%p8, %r76, %r59;
	@%p8 bra 	$L__BB1_14;
	ld.global.f32 	%f14, [%rd4+768];
	add.s32 	%r77, %r114, 192;
	mul.wide.u32 	%rd20, %r77, 4;
	add.s64 	%rd21, %rd1, %rd20;
	ld.global.f32 	%f15, [%rd21];
	ld.volatile.shared.f32 	%f16, [%r4];
	fma.rn.f32 	%f17, %f14, %f15, %f16;
	st.volatile.shared.f32 	[%r4], %f17;
$L__BB1_14:
	add.s32 	%r78, %r113, 256;
	setp.ge.u32 	%p9, %r78, %r59;
	@%p9 bra 	$L__BB1_16;
	ld.global.f32 	%f18, [%rd4+1024];
	add.s32 	%r79, %r114, 256;
	mul.wide.u32 	%rd22, %r79, 4;
	add.s64 	%rd23, %rd1, %rd22;
	ld.global.f32 	%f19, [%rd23];
	ld.volatile.shared.f32 	%f20, [%r4];
	fma.rn.f32 	%f21, %f18, %f19, %f20;
	st.volatile.shared.f32 	[%r4], %f21;
$L__BB1_16:
	add.s32 	%r80, %r113, 320;
	setp.ge.u32 	%p10, %r80, %r59;
	@%p10 bra 	$L__BB1_18;
	ld.global.f32 	%f22, [%rd4+1280];
	add.s32 	%r81, %r114, 320;
	mul.wide.u32 	%rd24, %r81, 4;
	add.s64 	%rd25, %rd1, %rd24;
	ld.global.f32 	%f23, [%rd25];
	ld.volatile.shared.f32 	%f24, [%r4];
	fma.rn.f32 	%f25, %f22, %f23, %f24;
	st.volatile.shared.f32 	[%r4], %f25;
$L__BB1_18:
	add.s32 	%r82, %r113, 384;
	setp.ge.u32 	%p11, %r82, %r59;
	@%p11 bra 	$L__BB1_20;
	ld.global.f32 	%f26, [%rd4+1536];
	add.s32 	%r83, %r114, 384;
	mul.wide.u32 	%rd26, %r83, 4;
	add.s64 	%rd27, %rd1, %rd26;
	ld.global.f32 	%f27, [%rd27];
	ld.volatile.shared.f32 	%f28, [%r4];
	fma.rn.f32 	%f29, %f26, %f27, %f28;
	st.volatile.shared.f32 	[%r4], %f29;
$L__BB1_20:
	add.s32 	%r84, %r113, 448;
	setp.ge.u32 	%p12, %r84, %r59;
	@%p12 bra 	$L__BB1_22;
	ld.global.f32 	%f30, [%rd4+1792];
	add.s32 	%r85, %r114, 448;
	mul.wide.u32 	%rd28, %r85, 4;
	add.s64 	%rd29, %rd1, %rd28;
	ld.global.f32 	%f31, [%rd29];
	ld.volatile.shared.f32 	%f32, [%r4];
	fma.rn.f32 	%f33, %f30, %f31, %f32;
	st.volatile.shared.f32 	[%r4], %f33;
$L__BB1_22:
	add.s32 	%r116, %r116, 512;
	add.s32 	%r115, %r115, 512;
	add.s32 	%r114, %r114, 512;
	add.s32 	%r113, %r113, 512;
	add.s32 	%r112, %r112, 8;
	setp.ne.s32 	%p13, %r112, 0;
	@%p13 bra 	$L__BB1_6;
	add.s32 	%r118, %r116, -256;
$L__BB1_24:
	setp.eq.s32 	%p14, %r6, 0;
	@%p14 bra 	$L__BB1_45;
	add.s32 	%r86, %r6, -1;
	setp.lt.u32 	%p15, %r86, 3;
	@%p15 bra 	$L__BB1_35;
	add.s32 	%r27, %r118, %r1;
	setp.ge.u32 	%p16, %r27, %r59;
	@%p16 bra 	$L__BB1_28;
	add.s32 	%r87, %r27, %r12;
	mul.wide.u32 	%rd30, %r87, 4;
	add.s64 	%rd31, %rd2, %rd30;
	ld.global.f32 	%f34, [%rd31];
	add.s32 	%r88, %r27, %r3;
	mul.wide.u32 	%rd32, %r88, 4;
	add.s64 	%rd33, %rd1, %rd32;
	ld.global.f32 	%f35, [%rd33];
	ld.volatile.shared.f32 	%f36, [%r4];
	fma.rn.f32 	%f37, %f34, %f35, %f36;
	st.volatile.shared.f32 	[%r4], %f37;
$L__BB1_28:
	add.s32 	%r28, %r27, 64;
	setp.ge.u32 	%p17, %r28, %r59;
	cvt.u64.u32 	%rd35, %r118;
	cvt.u64.u32 	%rd36, %r12;
	add.s64 	%rd37, %rd35, %rd52;
	add.s64 	%rd38, %rd37, %rd36;
	shl.b64 	%rd39, %rd38, 2;
	add.s64 	%rd5, %rd2, %rd39;
	@%p17 bra 	$L__BB1_30;
	ld.global.f32 	%f38, [%rd5+256];
	add.s32 	%r89, %r28, %r3;
	mul.wide.u32 	%rd40, %r89, 4;
	add.s64 	%rd41, %rd1, %rd40;
	ld.global.f32 	%f39, [%rd41];
	ld.volatile.shared.f32 	%f40, [%r4];
	fma.rn.f32 	%f41, %f38, %f39, %f40;
	st.volatile.shared.f32 	[%r4], %f41;
$L__BB1_30:
	add.s32 	%r29, %r27, 128;
	setp.ge.u32 	%p18, %r29, %r59;
	@%p18 bra 	$L__BB1_32;
	ld.global.f32 	%f42, [%rd5+512];
	add.s32 	%r90, %r29, %r3;
	mul.wide.u32 	%rd42, %r90, 4;
	add.s64 	%rd43, %rd1, %rd42;
	ld.global.f32 	%f43, [%rd43];
	ld.volatile.shared.f32 	%f44, [%r4];
	fma.rn.f32 	%f45, %f42, %f43, %f44;
	st.volatile.shared.f32 	[%r4], %f45;
$L__BB1_32:
	add.s32 	%r30, %r27, 192;
	setp.ge.u32 	%p19, %r30, %r59;
	@%p19 bra 	$L__BB1_34;
	ld.global.f32 	%f46, [%rd5+768];
	add.s32 	%r91, %r30, %r3;
	mul.wide.u32 	%rd44, %r91, 4;
	add.s64 	%rd45, %rd1, %rd44;
	ld.global.f32 	%f47, [%rd45];
	ld.volatile.shared.f32 	%f48, [%r4];
	fma.rn.f32 	%f49, %f46, %f47, %f48;
	st.volatile.shared.f32 	[%r4], %f49;
$L__BB1_34:
	add.s32 	%r118, %r118, 256;
$L__BB1_35:
	setp.eq.s32 	%p20, %r7, 0;
	@%p20 bra 	$L__BB1_45;
	setp.eq.s32 	%p21, %r8, 0;
	@%p21 bra 	$L__BB1_42;
	add.s32 	%r33, %r118, %r1;
	setp.ge.u32 	%p22, %r33, %r59;
	@%p22 bra 	$L__BB1_39;
	add.s32 	%r92, %r33, %r12;
	mul.wide.u32 	%rd46, %r92, 4;
	add.s64 	%rd47, %rd2, %rd46;
	ld.global.f32 	%f50, [%rd47];
	add.s32 	%r93, %r33, %r3;
	mul.wide.u32 	%rd48, %r93, 4;
	add.s64 	%rd49, %rd1, %rd48;
	ld.global.f32 	%f51, [%rd49];
	ld.volatile.shared.f32 	%f52, [%r4];
	fma.rn.f32 	%f53, %f50, %f51, %f52;
	st.volatile.shared.f32 	[%r4], %f53;
$L__BB1_39:
	add.s32 	%r34, %r33, 64;
	setp.ge.u32 	%p23, %r34, %r59;
	@%p23 bra 	$L__BB1_41;
	cvt.u64.u32 	%rd50, %r12;
	cvt.u64.u32 	%rd51, %r118;
	add.s64 	%rd53, %rd51, %rd52;
	add.s64 	%rd54, %rd53, %rd50;
	shl.b64 	%rd55, %rd54, 2;
	add.s64 	%rd56, %rd2, %rd55;
	ld.global.f32 	%f54, [%rd56+256];
	add.s32 	%r94, %r34, %r3;
	mul.wide.u32 	%rd57, %r94, 4;
	add.s64 	%rd58, %rd1, %rd57;
	ld.global.f32 	%f55, [%rd58];
	ld.volatile.shared.f32 	%f56, [%r4];
	fma.rn.f32 	%f57, %f54, %f55, %f56;
	st.volatile.shared.f32 	[%r4], %f57;
$L__BB1_41:
	add.s32 	%r118, %r118, 128;
$L__BB1_42:
	setp.ne.s32 	%p24, %r9, 0;
	@%p24 bra 	$L__BB1_45;
	add.s32 	%r37, %r118, %r1;
	setp.ge.u32 	%p25, %r37, %r59;
	@%p25 bra 	$L__BB1_45;
	add.s32 	%r95, %r37, %r12;
	mul.wide.u32 	%rd59, %r95, 4;
	add.s64 	%rd60, %rd2, %rd59;
	ld.global.f32 	%f58, [%rd60];
	add.s32 	%r96, %r37, %r3;
	mul.wide.u32 	%rd61, %r96, 4;
	add.s64 	%rd62, %rd1, %rd61;
	ld.global.f32 	%f59, [%rd62];
	ld.volatile.shared.f32 	%f60, [%r4];
	fma.rn.f32 	%f61, %f58, %f59, %f60;
	st.volatile.shared.f32 	[%r4], %f61;
$L__BB1_45:
	setp.gt.u32 	%p26, %r1, 31;
	bar.sync 	0;
	@%p26 bra 	$L__BB1_49;
	setp.ne.s32 	%p27, %r1, 0;
	ld.volatile.shared.f32 	%f62, [%r4+128];
	ld.volatile.shared.f32 	%f63, [%r4];
	add.f32 	%f64, %f62, %f63;
	st.volatile.shared.f32 	[%r4], %f64;
	ld.volatile.shared.f32 	%f65, [%r4+64];
	ld.volatile.shared.f32 	%f66, [%r4];
	add.f32 	%f67, %f65, %f66;
	st.volatile.shared.f32 	[%r4], %f67;
	ld.volatile.shared.f32 	%f68, [%r4+32];
	ld.volatile.shared.f32 	%f69, [%r4];
	add.f32 	%f70, %f68, %f69;
	st.volatile.shared.f32 	[%r4], %f70;
	ld.volatile.shared.f32 	%f71, [%r4+16];
	ld.volatile.shared.f32 	%f72, [%r4];
	add.f32 	%f73, %f71, %f72;
	st.volatile.shared.f32 	[%r4], %f73;
	ld.volatile.shared.f32 	%f74, [%r4+8];
	ld.volatile.shared.f32 	%f75, [%r4];
	add.f32 	%f76, %f74, %f75;
	st.volatile.shared.f32 	[%r4], %f76;
	ld.volatile.shared.f32 	%f77, [%r4+4];
	ld.volatile.shared.f32 	%f78, [%r4];
	add.f32 	%f79, %f77, %f78;
	st.volatile.shared.f32 	[%r4], %f79;
	@%p27 bra 	$L__BB1_49;
	ld.param.u64 	%rd69, [_Z13softmax_layerPfS_S_S_iii_param_2];
	ld.volatile.shared.f32 	%f80, [_ZZ13softmax_layerPfS_S_S_iiiE1s];
	cvta.to.global.u64 	%rd63, %rd69;
	mul.wide.u32 	%rd64, %r111, 4;
	add.s64 	%rd65, %rd63, %rd64;
	ld.global.f32 	%f81, [%rd65];
	add.f32 	%f1, %f80, %f81;
	add.s32 	%r97, %r111, %r5;
	mul.wide.u32 	%rd66, %r97, 4;
	add.s64 	%rd67, %rd3, %rd66;
	st.global.f32 	[%rd67], %f1;
	ld.volatile.shared.f32 	%f82, [_ZZ13softmax_layerPfS_S_S_iiiE3max];
	setp.leu.f32 	%p28, %f1, %f82;
	@%p28 bra 	$L__BB1_49;
	st.volatile.shared.f32 	[_ZZ13softmax_layerPfS_S_S_iiiE3max], %f1;
$L__BB1_49:
	bar.sync 	0;
	add.s32 	%r111, %r111, 1;
	setp.ne.s32 	%p29, %r111, %r60;
	@%p29 bra 	$L__BB1_3;
$L__BB1_50:
	setp.ge.u32 	%p30, %r1, %r60;
	@%p30 bra 	$L__BB1_66;
	mad.lo.s32 	%r98, %r60, %r2, %r1;
	mul.wide.u32 	%rd68, %r98, 4;
	add.s64 	%rd6, %rd3, %rd68;
	ld.global.f32 	%f83, [%rd6];
	ld.volatile.shared.f32 	%f84, [_ZZ13softmax_layerPfS_S_S_iiiE3max];
	sub.f32 	%f85, %f83, %f84;
	mul.f32 	%f86, %f85, 0f3FB8AA3B;
	ex2.approx.f32 	%f87, %f86;
	st.volatile.shared.f32 	[%r4], %f87;
	setp.ne.s32 	%p31, %r1, 0;
	@%p31 bra 	$L__BB1_65;
	setp.lt.s32 	%p32, %r60, 1;
	mov.b32 	%r99, 0;
	st.volatile.shared.u32 	[_ZZ13softmax_layerPfS_S_S_iiiE3sum], %r99;
	@%p32 bra 	$L__BB1_65;
	and.b32  	%r39, %r60, 15;
	setp.lt.u32 	%p33, %r60, 16;
	mov.b32 	%r123, 0;
	@%p33 bra 	$L__BB1_56;
	and.b32  	%r123, %r60, 2147483632;
	mov.u32 	%r102, _ZZ13softmax_layerPfS_S_S_iiiE1s;
	add.s32 	%r120, %r102, 32;
	neg.s32 	%r121, %r123;
$L__BB1_55:
	.pragma "nounroll";
	ld.volatile.shared.f32 	%f88, [%r120+-32];
	ld.volatile.shared.f32 	%f89, [_ZZ13softmax_layerPfS_S_S_iiiE3sum];
	add.f32 	%f90, %f88, %f89;
	st.volatile.shared.f32 	[_ZZ13softmax_layerPfS_S_S_iiiE3sum], %f90;
	ld.volatile.shared.f32 	%f91, [%r120+-28];
	ld.volatile.shared.f32 	%f92, [_ZZ13softmax_layerPfS_S_S_iiiE3sum];
	add.f32 	%f93, %f91, %f92;
	st.volatile.shared.f32 	[_ZZ13softmax_layerPfS_S_S_iiiE3sum], %f93;
	ld.volatile.shared.f32 	%f94, [%r120+-24];
	ld.volatile.shared.f32 	%f95, [_ZZ13softmax_layerPfS_S_S_iiiE3sum];
	add.f32 	%f96, %f94, %f95;
	st.volatile.shared.f32 	[_ZZ13softmax_layerPfS_S_S_iiiE3sum], %f96;
	ld.volatile.shared.f32 	%f97, [%r120+-20];
	ld.volatile.shared.f32 	%f98, [_ZZ13softmax_layerPfS_S_S_iiiE3sum];
	add.f32 	%f99, %f97, %f98;
	st.volatile.shared.f32 	[_ZZ13softmax_layerPfS_S_S_iiiE3sum], %f99;
	ld.volatile.shared.f32 	%f100, [%r120+-16];
	ld.volatile.shared.f32 	%f101, [_ZZ13softmax_layerPfS_S_S_iiiE3sum];
	add.f32 	%f102, %f100, %f101;
	st.volatile.shared.f32 	[_ZZ13softmax_layerPfS_S_S_iiiE3sum], %f102;
	ld.volatile.shared.f32 	%f103, [%r120+-12];
	ld.volatile.shared.f32 	%f104, [_ZZ13softmax_layerPfS_S_S_iiiE3sum];
	add.f32 	%f105, %f103, %f104;
	st.volatile.shared.f32 	[_ZZ13softmax_layerPfS_S_S_iiiE3sum], %f105;
	ld.volatile.shared.f32 	%f106, [%r120+-8];
	ld.volatile.shared.f32 	%f107, [_ZZ13softmax_layerPfS_S_S_iiiE3sum];
	add.f32 	%f108, %f106, %f107;
	st.volatile.shared.f32 	[_ZZ13softmax_layerPfS_S_S_iiiE3sum], %f108;
	ld.volatile.shared.f32 	%f109, [%r120+-4];
	ld.volatile.shared.f32 	%f110, [_ZZ13softmax_layerPfS_S_S_iiiE3sum];
	add.f32 	%f111, %f109, %f110;
	st.volatile.shared.f32 	[_ZZ13softmax_layerPfS_S_S_iiiE3sum], %f111;
	ld.volatile.shared.f32 	%f112, [%r120];
	ld.volatile.shared.f32 	%f113, [_ZZ13softmax_layerPfS_S_S_iiiE3sum];
	add.f32 	%f114, %f112, %f113;
	st.volatile.shared.f32 	[_ZZ13softmax_layerPfS_S_S_iiiE3sum], %f114;
	ld.volatile.shared.f32 	%f115, [%r120+4];
	ld.volatile.shared.f32 	%f116, [_ZZ13softmax_layerPfS_S_S_iiiE3sum];
	add.f32 	%f117, %f115, %f116;
	st.volatile.shared.f32 	[_ZZ13softmax_layerPfS_S_S_iiiE3sum], %f117;
	ld.volatile.shared.f32 	%f118, [%r120+8];
	ld.volatile.shared.f32 	%f119, [_ZZ13softmax_layerPfS_S_S_iiiE3sum];
	add.f32 	%f120, %f118, %f119;
	st.volatile.shared.f32 	[_ZZ13softmax_layerPfS_S_S_iiiE3sum], %f120;
	ld.volatile.shared.f32 	%f121, [%r120+12];
	ld.volatile.shared.f32 	%f122, [_ZZ13softmax_layerPfS_S_S_iiiE3sum];
	add.f32 	%f123, %f121, %f122;
	st.volatile.shared.f32 	[_ZZ13softmax_layerPfS_S_S_iiiE3sum], %f123;
	ld.volatile.shared.f32 	%f124, [%r120+16];
	ld.volatile.shared.f32 	%f125, [_ZZ13softmax_layerPfS_S_S_iiiE3sum];
	add.f32 	%f126, %f124, %f125;
	st.volatile.shared.f32 	[_ZZ13softmax_layerPfS_S_S_iiiE3sum], %f126;
	ld.volatile.shared.f32 	%f127, [%r120+20];
	ld.volatile.shared.f32 	%f128, [_ZZ13softmax_layerPfS_S_S_iiiE3sum];
	add.f32 	%f129, %f127, %f128;
	st.volatile.shared.f32 	[_ZZ13softmax_layerPfS_S_S_iiiE3sum], %f129;
	ld.volatile.shared.f32 	%f130, [%r120+24];
	ld.volatile.shared.f32 	%f131, [_ZZ13softmax_layerPfS_S_S_iiiE3sum];
	add.f32 	%f132, %f130, %f131;
	st.volatile.shared.f32 	[_ZZ13softmax_layerPfS_S_S_iiiE3sum], %f132;
	ld.volatile.shared.f32 	%f133, [%r120+28];
	ld.volatile.shared.f32 	%f134, [_ZZ13softmax_layerPfS_S_S_iiiE3sum];
	add.f32 	%f135, %f133, %f134;
	st.volatile.shared.f32 	[_ZZ13softmax_layerPfS_S_S_iiiE3sum], %f135;
	add.s32 	%r121, %r121, 16;
	add.s32 	%r120, %r120, 64;
	setp.ne.s32 	%p34, %r121, 0;
	@%p34 bra 	$L__BB1_55;
$L__BB1_56:
	setp.eq.s32 	%p35, %r39, 0;
	@%p35 bra 	$L__BB1_65;
	and.b32  	%r47, %r60, 7;
	setp.lt.u32 	%p36, %r39, 8;
	@%p36 bra 	$L__BB1_59;
	shl.b32 	%r103, %r123, 2;
	mov.u32 	%r104, _ZZ13softmax_layerPfS_S_S_iiiE1s;
	add.s32 	%r105, %r104, %r103;
	ld.volatile.shared.f32 	%f136, [%r105];
	ld.volatile.shared.f32 	%f137, [_ZZ13softmax_layerPfS_S_S_iiiE3sum];
	add.f32 	%f138, %f136, %f137;
	st.volatile.shared.f32 	[_ZZ13softmax_layerPfS_S_S_iiiE3sum], %f138;
	ld.volatile.shared.f32 	%f139, [%r105+4];
	ld.volatile.shared.f32 	%f140, [_ZZ13softmax_layerPfS_S_S_iiiE3sum];
	add.f32 	%f141, %f139, %f140;
	st.volatile.shared.f32 	[_ZZ13softmax_layerPfS_S_S_iiiE3sum], %f141;
	ld.volatile.shared.f32 	%f142, [%r105+8];
	ld.volatile.shared.f32 	%f143, [_ZZ13softmax_layerPfS_S_S_iiiE3sum];
	add.f32 	%f144, %f142, %f143;
	st.volatile.shared.f32 	[_ZZ13softmax_layerPfS_S_S_iiiE3sum], %f144;
	ld.volatile.shared.f32 	%f145, [%r105+12];
	ld.volatile.shared.f32 	%f146, [_ZZ13softmax_layerPfS_S_S_iiiE3sum];
	add.f32 	%f147, %f145, %f146;
	st.volatile.shared.f32 	[_ZZ13softmax_layerPfS_S_S_iiiE3sum], %f147;
	ld.volatile.shared.f32 	%f148, [%r105+16];
	ld.volatile.shared.f32 	%f149, [_ZZ13softmax_layerPfS_S_S_iiiE3sum];
	add.f32 	%f150, %f148, %f149;
	st.volatile.shared.f32 	[_ZZ13softmax_layerPfS_S_S_iiiE3sum], %f150;
	ld.volatile.shared.f32 	%f151, [%r105+20];
	ld.volatile.shared.f32 	%f152, [_ZZ13softmax_layerPfS_S_S_iiiE3sum];
	add.f32 	%f153, %f151, %f152;
	st.volatile.shared.f32 	[_ZZ13softmax_layerPfS_S_S_iiiE3sum], %f153;
	ld.volatile.shared.f32 	%f154, [%r105+24];
	ld.volatile.shared.f32 	%f155, [_ZZ13softmax_layerPfS_S_S_iiiE3sum];
	add.f32 	%f156, %f154, %f155;
	st.volatile.shared.f32 	[_ZZ13softmax_layerPfS_S_S_iiiE3sum], %f156;
	ld.volatile.shared.f32 	%f157, [%r105+28];
	ld.volatile.shared.f32 	%f158, [_ZZ13softmax_layerPfS_S_S_iiiE3sum];
	add.f32 	%f159, %f157, %f158;
	st.volatile.shared.f32 	[_ZZ13softmax_layerPfS_S_S_iiiE3sum], %f159;
	add.s32 	%r123, %r123, 8;
$L__BB1_59:
	setp.eq.s32 	%p37, %r47, 0;
	@%p37 bra 	$L__BB1_65;
	and.b32  	%r50, %r60, 3;
	setp.lt.u32 	%p38, %r47, 4;
	@%p38 bra 	$L__BB1_62;
	shl.b32 	%r106, %r123, 2;
	mov.u32 	%r107, _ZZ13softmax_layerPfS_S_S_iiiE1s;
	add.s32 	%r108, %r107, %r106;
	ld.volatile.shared.f32 	%f160, [%r108];
	ld.volatile.shared.f32 	%f161, [_ZZ13softmax_layerPfS_S_S_iiiE3sum];
	add.f32 	%f162, %f160, %f161;
	st.volatile.shared.f32 	[_ZZ13softmax_layerPfS_S_S_iiiE3sum], %f162;
	ld.volatile.shared.f32 	%f163, [%r108+4];
	ld.volatile.shared.f32 	%f164, [_ZZ13softmax_layerPfS_S_S_iiiE3sum];
	add.f32 	%f165, %f163, %f164;
	st.volatile.shared.f32 	[_ZZ13softmax_layerPfS_S_S_iiiE3sum], %f165;
	ld.volatile.shared.f32 	%f166, [%r108+8];
	ld.volatile.shared.f32 	%f167, [_ZZ13softmax_layerPfS_S_S_iiiE3sum];
	add.f32 	%f168, %f166, %f167;
	st.volatile.shared.f32 	[_ZZ13softmax_layerPfS_S_S_iiiE3sum], %f168;
	ld.volatile.shared.f32 	%f169, [%r108+12];
	ld.volatile.shared.f32 	%f170, [_ZZ13softmax_layerPfS_S_S_iiiE3sum];
	add.f32 	%f171, %f169, %f170;
	st.volatile.shared.f32 	[_ZZ13softmax_layerPfS_S_S_iiiE3sum], %f171;
	add.s32 	%r123, %r123, 4;
$L__BB1_62:
	setp.eq.s32 	%p39, %r50, 0;
	@%p39 bra 	$L__BB1_65;
	shl.b32 	%r109, %r123, 2;
	mov.u32 	%r110, _ZZ13softmax_layerPfS_S_S_iiiE1s;
	add.s32 	%r126, %r110, %r109;
	neg.s32 	%r125, %r50;
$L__BB1_64:
	.pragma "nounroll";
	ld.volatile.shared.f32 	%f172, [%r126];
	ld.volatile.shared.f32 	%f173, [_ZZ13softmax_layerPfS_S_S_iiiE3sum];
	add.f32 	%f174, %f172, %f173;
	st.volatile.shared.f32 	[_ZZ13softmax_layerPfS_S_S_iiiE3sum], %f174;
	add.s32 	%r126, %r126, 4;
	add.s32 	%r125, %r125, 1;
	setp.ne.s32 	%p40, %r125, 0;
	@%p40 bra 	$L__BB1_64;
$L__BB1_65:
	ld.volatile.shared.f32 	%f175, [%r4];
	ld.volatile.shared.f32 	%f176, [_ZZ13softmax_layerPfS_S_S_iiiE3sum];
	div.rn.f32 	%f177, %f175, %f176;
	st.global.f32 	[%rd6], %f177;
$L__BB1_66:
	ret;

}


// ===== COMPILED SASS (sm_100) =====

	.target	sm_100

	.elftype	@"ET_EXEC"


//--------------------- .note.nv.tkinfo           --------------------------
	.section	.note.nv.tkinfo,"",@"SHT_NOTE"
	.sectionflags	@"SHF_NOTE_NV_TKINFO"
	.tkinfo
        /*0018*/ 	.word	0x00000002
        /*0030*/ 	.string	""
        /*0030*/ 	.string	"ptxas"
        /*0030*/ 	.string	"Cuda compilation tools, release 13.0, V13.0.88"
        /*0030*/ 	.string	"Build cuda_13.0.r13.0/compiler.36424714_0"
        /*0030*/ 	.string	"-arch sm_100 -m 64 "



//--------------------- .note.nv.cuinfo           --------------------------
	.section	.note.nv.cuinfo,"",@"SHT_NOTE"
	.sectionflags	@"SHF_NOTE_NV_CUINFO"
        /*0018*/ 	.short	0x0002
        /*001a*/ 	.short	0x0064
        /*001c*/ 	.short	0x0082
	.zero		2


//--------------------- .nv.info                  --------------------------
	.section	.nv.info,"",@"SHT_CUDA_INFO"
	.align	4


	//----- nvinfo : EIATTR_REGCOUNT
	.align		4
        /*0000*/ 	.byte	0x04, 0x2f
        /*0002*/ 	.short	(.L_1 - .L_0)
	.align		4
.L_0:
        /*0004*/ 	.word	index@(_Z12maxout_layerPfS_S_S_iiiiiiiiii)
        /*0008*/ 	.word	0x00000020


	//----- nvinfo : EIATTR_FRAME_SIZE
	.align		4
.L_1:
        /*000c*/ 	.byte	0x04, 0x11
        /*000e*/ 	.short	(.L_3 - .L_2)
	.align		4
.L_2:
        /*0010*/ 	.word	index@(_Z12maxout_layerPfS_S_S_iiiiiiiiii)
        /*0014*/ 	.word	0x00000000


	//----- nvinfo : EIATTR_REGCOUNT
	.align		4
.L_3:
        /*0018*/ 	.byte	0x04, 0x2f
        /*001a*/ 	.short	(.L_5 - .L_4)
	.align		4
.L_4:
        /*001c*/ 	.word	index@(_Z13softmax_layerPfS_S_S_iii)
        /*0020*/ 	.word	0x00000020


	//----- nvinfo : EIATTR_FRAME_SIZE
	.align		4
.L_5:
        /*0024*/ 	.byte	0x04, 0x11
        /*0026*/ 	.short	(.L_7 - .L_6)
	.align		4
.L_6:
        /*0028*/ 	.word	index@($__internal_0_$__cuda_sm3x_div_rn_noftz_f32_slowpath)
        /*002c*/ 	.word	0x00000000


	//----- nvinfo : EIATTR_FRAME_SIZE
	.align		4
.L_7:
        /*0030*/ 	.byte	0x04, 0x11
        /*0032*/ 	.short	(.L_9 - .L_8)
	.align		4
.L_8:
        /*0034*/ 	.word	index@(_Z13softmax_layerPfS_S_S_iii)
        /*0038*/ 	.word	0x00000000


	//----- nvinfo : EIATTR_MIN_STACK_SIZE
	.align		4
.L_9:
        /*003c*/ 	.byte	0x04, 0x12
        /*003e*/ 	.short	(.L_11 - .L_10)
	.align		4
.L_10:
        /*0040*/ 	.word	index@(_Z13softmax_layerPfS_S_S_iii)
        /*0044*/ 	.word	0x00000000


	//----- nvinfo : EIATTR_MIN_STACK_SIZE
	.align		4
.L_11:
        /*0048*/ 	.byte	0x04, 0x12
        /*004a*/ 	.short	(.L_13 - .L_12)
	.align		4
.L_12:
        /*004c*/ 	.word	index@(_Z12maxout_layerPfS_S_S_iiiiiiiiii)
        /*0050*/ 	.word	0x00000000
.L_13:


//--------------------- .nv.compat                --------------------------
	.section	.nv.compat,"",@"SHT_CUDA_COMPAT_INFO"
	.align	4
        /*0000*/ 	.byte	0x02, 0x09, 0x00, 0x00, 0x02, 0x02, 0x01, 0x00, 0x02, 0x05, 0x05, 0x00, 0x03, 0x07, 0x01, 0x01
        /*0010*/ 	.byte	0x02, 0x03, 0x00, 0x00, 0x02, 0x06, 0x01, 0x00, 0x04, 0x0b, 0x08, 0x00, 0x01, 0x00, 0x00, 0x00
        /*0020*/ 	.byte	0x00, 0x00, 0x00, 0x00


//--------------------- .nv.info._Z13softmax_layerPfS_S_S_iii --------------------------
	.section	.nv.info._Z13softmax_layerPfS_S_S_iii,"",@"SHT_CUDA_INFO"
	.sectionflags	@""
	.align	4


	//----- nvinfo : EIATTR_CUDA_API_VERSION
	.align		4
        /*0000*/ 	.byte	0x04, 0x37
        /*0002*/ 	.short	(.L_15 - .L_14)
.L_14:
        /*0004*/ 	.word	0x00000082


	//----- nvinfo : EIATTR_KPARAM_INFO
	.align		4
.L_15:
        /*0008*/ 	.byte	0x04, 0x17
        /*000a*/ 	.short	(.L_17 - .L_16)
.L_16:
        /*000c*/ 	.word	0x00000000
        /*0010*/ 	.short	0x0006
        /*0012*/ 	.short	0x0028
        /*0014*/ 	.byte	0x00, 0xf0, 0x11, 0x00


	//----- nvinfo : EIATTR_KPARAM_INFO
	.align		4
.L_17:
        /*0018*/ 	.byte	0x04, 0x17
        /*001a*/ 	.short	(.L_19 - .L_18)
.L_18:
        /*001c*/ 	.word	0x00000000
        /*0020*/ 	.short	0x0005
        /*0022*/ 	.short	0x0024
        /*0024*/ 	.byte	0x00, 0xf0, 0x11, 0x00


	//----- nvinfo : EIATTR_KPARAM_INFO
	.align		4
.L_19:
        /*0028*/ 	.byte	0x04, 0x17
        /*002a*/ 	.short	(.L_21 - .L_20)
.L_20:
        /*002c*/ 	.word	0x00000000
        /*0030*/ 	.short	0x0004
        /*0032*/ 	.short	0x0020
        /*0034*/ 	.byte	0x00, 0xf0, 0x11, 0x00


	//----- nvinfo : EIATTR_KPARAM_INFO
	.align		4
.L_21:
        /*0038*/ 	.byte	0x04, 0x17
        /*003a*/ 	.short	(.L_23 - .L_22)
.L_22:
        /*003c*/ 	.word	0x00000000
        /*0040*/ 	.short	0x0003
        /*0042*/ 	.short	0x0018
        /*0044*/ 	.byte	0x00, 0xf5, 0x21, 0x00


	//----- nvinfo : EIATTR_KPARAM_INFO
	.align		4
.L_23:
        /*0048*/ 	.byte	0x04, 0x17
        /*004a*/ 	.short	(.L_25 - .L_24)
.L_24:
        /*004c*/ 	.word	0x00000000
        /*0050*/ 	.short	0x0002
        /*0052*/ 	.short	0x0010
        /*0054*/ 	.byte	0x00, 0xf5, 0x21, 0x00


	//----- nvinfo : EIATTR_KPARAM_INFO
	.align		4
.L_25:
        /*0058*/ 	.byte	0x04, 0x17
        /*005a*/ 	.short	(.L_27 - .L_26)
.L_26:
        /*005c*/ 	.word	0x00000000
        /*0060*/ 	.short	0x0001
        /*0062*/ 	.short	0x0008
        /*0064*/ 	.byte	0x00, 0xf5, 0x21, 0x00


	//----- nvinfo : EIATTR_KPARAM_INFO
	.align		4
.L_27:
        /*0068*/ 	.byte	0x04, 0x17
        /*006a*/ 	.short	(.L_29 - .L_28)
.L_28:
        /*006c*/ 	.word	0x00000000
        /*0070*/ 	.short	0x0000
        /*0072*/ 	.short	0x0000
        /*0074*/ 	.byte	0x00, 0xf5, 0x21, 0x00


	//----- nvinfo : EIATTR_SPARSE_MMA_MASK
	.align		4
.L_29:
        /*0078*/ 	.byte	0x03, 0x50
        /*007a*/ 	.short	0x0000


	//----- nvinfo : EIATTR_MAXREG_COUNT
	.align		4
        /*007c*/ 	.byte	0x03, 0x1b
        /*007e*/ 	.short	0x00ff


	//----- nvinfo : EIATTR_NUM_BARRIERS
	.align		4
        /*0080*/ 	.byte	0x02, 0x4c
        /*0082*/ 	.byte	0x01
	.zero		1


	//----- nvinfo : EIATTR_MERCURY_ISA_VERSION
	.align		4
        /*0084*/ 	.byte	0x03, 0x5f
        /*0086*/ 	.short	0x0101


	//----- nvinfo : EIATTR_VRC_CTA_INIT_COUNT
	.align		4
        /*0088*/ 	.byte	0x02, 0x4a
	.zero		1
	.zero		1


	//----- nvinfo : EIATTR_EXIT_INSTR_OFFSETS
	.align		4
        /*008c*/ 	.byte	0x04, 0x1c
        /*008e*/ 	.short	(.L_31 - .L_30)


	//   ....[0]....
.L_30:
        /*0090*/ 	.word	0x00000080


	//   ....[1]....
        /*0094*/ 	.word	0x000011f0


	//   ....[2]....
        /*0098*/ 	.word	0x00001de0


	//----- nvinfo : EIATTR_CRS_STACK_SIZE
	.align		4
.L_31:
        /*009c*/ 	.byte	0x04, 0x1e
        /*009e*/ 	.short	(.L_33 - .L_32)
.L_32:
        /*00a0*/ 	.word	0x00000000


	//----- nvinfo : EIATTR_CBANK_PARAM_SIZE
	.align		4
.L_33:
        /*00a4*/ 	.byte	0x03, 0x19
        /*00a6*/ 	.short	0x002c


	//----- nvinfo : EIATTR_PARAM_CBANK
	.align		4
        /*00a8*/ 	.byte	0x04, 0x0a
        /*00aa*/ 	.short	(.L_35 - .L_34)
	.align		4
.L_34:
        /*00ac*/ 	.word	index@(.nv.constant0._Z13softmax_layerPfS_S_S_iii)
        /*00b0*/ 	.short	0x0380
        /*00b2*/ 	.short	0x002c


	//----- nvinfo : EIATTR_SW_WAR
	.align		4
.L_35:
        /*00b4*/ 	.byte	0x04, 0x36
        /*00b6*/ 	.short	(.L_37 - .L_36)
.L_36:
        /*00b8*/ 	.word	0x00000008
.L_37:


//--------------------- .nv.info._Z12maxout_layerPfS_S_S_iiiiiiiiii --------------------------
	.section	.nv.info._Z12maxout_layerPfS_S_S_iiiiiiiiii,"",@"SHT_CUDA_INFO"
	.sectionflags	@""
	.align	4


	//----- nvinfo : EIATTR_CUDA_API_VERSION
	.align		4
        /*0000*/ 	.byte	0x04, 0x37
        /*0002*/ 	.short	(.L_39 - .L_38)
.L_38:
        /*0004*/ 	.word	0x00000082


	//----- nvinfo : EIATTR_KPARAM_INFO
	.align		4
.L_39:
        /*0008*/ 	.byte	0x04, 0x17
        /*000a*/ 	.short	(.L_41 - .L_40)
.L_40:
        /*000c*/ 	.word	0x00000000
        /*0010*/ 	.short	0x000d
        /*0012*/ 	.short	0x0044
        /*0014*/ 	.byte	0x00, 0xf0, 0x11, 0x00


	//----- nvinfo : EIATTR_KPARAM_INFO
	.align		4
.L_41:
        /*0018*/ 	.byte	0x04, 0x17
        /*001a*/ 	.short	(.L_43 - .L_42)
.L_42:
        /*001c*/ 	.word	0x00000000
        /*0020*/ 	.short	0x000c
        /*0022*/ 	.short	0x0040
        /*0024*/ 	.byte	0x00, 0xf0, 0x11, 0x00


	//----- nvinfo : EIATTR_KPARAM_INFO
	.align		4
.L_43:
        /*0028*/ 	.byte	0x04, 0x17
        /*002a*/ 	.short	(.L_45 - .L_44)
.L_44:
        /*002c*/ 	.word	0x00000000
        /*0030*/ 	.short	0x000b
        /*0032*/ 	.short	0x003c
        /*0034*/ 	.byte	0x00, 0xf0, 0x11, 0x00


	//----- nvinfo : EIATTR_KPARAM_INFO
	.align		4
.L_45:
        /*0038*/ 	.byte	0x04, 0x17
        /*003a*/ 	.short	(.L_47 - .L_46)
.L_46:
        /*003c*/ 	.word	0x00000000
        /*0040*/ 	.short	0x000a
        /*0042*/ 	.short	0x0038
        /*0044*/ 	.byte	0x00, 0xf0, 0x11, 0x00


	//----- nvinfo : EIATTR_KPARAM_INFO
	.align		4
.L_47:
        /*0048*/ 	.byte	0x04, 0x17
        /*004a*/ 	.short	(.L_49 - .L_48)
.L_48:
        /*004c*/ 	.word	0x00000000
        /*0050*/ 	.short	0x0009
        /*0052*/ 	.short	0x0034
        /*0054*/ 	.byte	0x00, 0xf0, 0x11, 0x00


	//----- nvinfo : EIATTR_KPARAM_INFO
	.align		4
.L_49:
        /*0058*/ 	.byte	0x04, 0x17
        /*005a*/ 	.short	(.L_51 - .L_50)
.L_50:
        /*005c*/ 	.word	0x00000000
        /*0060*/ 	.short	0x0008
        /*0062*/ 	.short	0x0030
        /*0064*/ 	.byte	0x00, 0xf0, 0x11, 0x00


	//----- nvinfo : EIATTR_KPARAM_INFO
	.align		4
.L_51:
        /*0068*/ 	.byte	0x04, 0x17
        /*006a*/ 	.short	(.L_53 - .L_52)
.L_52:
        /*006c*/ 	.word	0x00000000
        /*0070*/ 	.short	0x0007
        /*0072*/ 	.short	0x002c
        /*0074*/ 	.byte	0x00, 0xf0, 0x11, 0x00


	//----- nvinfo : EIATTR_KPARAM_INFO
	.align		4
.L_53:
        /*0078*/ 	.byte	0x04, 0x17
        /*007a*/ 	.short	(.L_55 - .L_54)
.L_54:
        /*007c*/ 	.word	0x00000000
        /*0080*/ 	.short	0x0006
        /*0082*/ 	.short	0x0028
        /*0084*/ 	.byte	0x00, 0xf0, 0x11, 0x00


	//----- nvinfo : EIATTR_KPARAM_INFO
	.align		4
.L_55:
        /*0088*/ 	.byte	0x04, 0x17
        /*008a*/ 	.short	(.L_57 - .L_56)
.L_56:
        /*008c*/ 	.word	0x00000000
        /*0090*/ 	.short	0x0005
        /*0092*/ 	.short	0x0024
        /*0094*/ 	.byte	0x00, 0xf0, 0x11, 0x00


	//----- nvinfo : EIATTR_KPARAM_INFO
	.align		4
.L_57:
        /*0098*/ 	.byte	0x04, 0x17
        /*009a*/ 	.short	(.L_59 - .L_58)
.L_58:
        /*009c*/ 	.word	0x00000000
        /*00a0*/ 	.short	0x0004
        /*00a2*/ 	.short	0x0020
        /*00a4*/ 	.byte	0x00, 0xf0, 0x11, 0x00


	//----- nvinfo : EIATTR_KPARAM_INFO
	.align		4
.L_59:
        /*00a8*/ 	.byte	0x04, 0x17
        /*00aa*/ 	.short	(.L_61 - .L_60)
.L_60:
        /*00ac*/ 	.word	0x00000000
        /*00b0*/ 	.short	0x0003
        /*00b2*/ 	.short	0x0018
        /*00b4*/ 	.byte	0x00, 0xf5, 0x21, 0x00


	//----- nvinfo : EIATTR_KPARAM_INFO
	.align		4
.L_61:
        /*00b8*/ 	.byte	0x04, 0x17
        /*00ba*/ 	.short	(.L_63 - .L_62)
.L_62:
        /*00bc*/ 	.word	0x00000000
        /*00c0*/ 	.short	0x0002
        /*00c2*/ 	.short	0x0010
        /*00c4*/ 	.byte	0x00, 0xf5, 0x21, 0x00


	//----- nvinfo : EIATTR_KPARAM_INFO
	.align		4
.L_63:
        /*00c8*/ 	.byte	0x04, 0x17
        /*00ca*/ 	.short	(.L_65 - .L_64)
.L_64:
        /*00cc*/ 	.word	0x00000000
        /*00d0*/ 	.short	0x0001
        /*00d2*/ 	.short	0x0008
        /*00d4*/ 	.byte	0x00, 0xf5, 0x21, 0x00


	//----- nvinfo : EIATTR_KPARAM_INFO
	.align		4
.L_65:
        /*00d8*/ 	.byte	0x04, 0x17
        /*00da*/ 	.short	(.L_67 - .L_66)
.L_66:
        /*00dc*/ 	.word	0x00000000
        /*00e0*/ 	.short	0x0000
        /*00e2*/ 	.short	0x0000
        /*00e4*/ 	.byte	0x00, 0xf5, 0x21, 0x00


	//----- nvinfo : EIATTR_SPARSE_MMA_MASK
	.align		4
.L_67:
        /*00e8*/ 	.byte	0x03, 0x50
        /*00ea*/ 	.short	0x0000


	//----- nvinfo : EIATTR_MAXREG_COUNT
	.align		4
        /*00ec*/ 	.byte	0x03, 0x1b
        /*00ee*/ 	.short	0x00ff


	//----- nvinfo : EIATTR_MERCURY_ISA_VERSION
	.align		4
        /*00f0*/ 	.byte	0x03, 0x5f
        /*00f2*/ 	.short	0x0101


	//----- nvinfo : EIATTR_VRC_CTA_INIT_COUNT
	.align		4
        /*00f4*/ 	.byte	0x02, 0x4a
	.zero		1
	.zero		1


	//----- nvinfo : EIATTR_EXIT_INSTR_OFFSETS
	.align		4
        /*00f8*/ 	.byte	0x04, 0x1c
        /*00fa*/ 	.short	(.L_69 - .L_68)


	//   ....[0]....
.L_68:
        /*00fc*/ 	.word	0x000002f0


	//   ....[1]....
        /*0100*/ 	.word	0x00001a60


	//----- nvinfo : EIATTR_CRS_STACK_SIZE
	.align		4
.L_69:
        /*0104*/ 	.byte	0x04, 0x1e
        /*0106*/ 	.short	(.L_71 - .L_70)
.L_70:
        /*0108*/ 	.word	0x00000000


	//----- nvinfo : EIATTR_CBANK_PARAM_SIZE
	.align		4
.L_71:
        /*010c*/ 	.byte	0x03, 0x19
        /*010e*/ 	.short	0x0048


	//----- nvinfo : EIATTR_PARAM_CBANK
	.align		4
        /*0110*/ 	.byte	0x04, 0x0a
        /*0112*/ 	.short	(.L_73 - .L_72)
	.align		4
.L_72:
        /*0114*/ 	.word	index@(.nv.constant0._Z12maxout_layerPfS_S_S_iiiiiiiiii)
        /*0118*/ 	.short	0x0380
        /*011a*/ 	.short	0x0048


	//----- nvinfo : EIATTR_SW_WAR
	.align		4
.L_73:
        /*011c*/ 	.byte	0x04, 0x36
        /*011e*/ 	.short	(.L_75 - .L_74)
.L_74:
        /*0120*/ 	.word	0x00000008
.L_75:


//--------------------- .nv.callgraph             --------------------------
	.section	.nv.callgraph,"",@"SHT_CUDA_CALLGRAPH"
	.align	4
	.sectionentsize	8
	.align		4
        /*0000*/ 	.word	0x00000000
	.align		4
        /*0004*/ 	.word	0xffffffff
	.align		4
        /*0008*/ 	.word	0x00000000
	.align		4
        /*000c*/ 	.word	0xfffffffe
	.align		4
        /*0010*/ 	.word	0x00000000
	.align		4
        /*0014*/ 	.word	0xfffffffd
	.align		4
        /*0018*/ 	.word	0x00000000
	.align		4
        /*001c*/ 	.word	0xfffffffc


//--------------------- .text._Z13softmax_layerPfS_S_S_iii --------------------------
	.section	.text._Z13softmax_layerPfS_S_S_iii,"ax",@progbits
	.align	128
        .global         _Z13softmax_layerPfS_S_S_iii
        .type           _Z13softmax_layerPfS_S_S_iii,@function
        .size           _Z13softmax_layerPfS_S_S_iii,(.L_x_51 - _Z13softmax_layerPfS_S_S_iii)
        .other          _Z13softmax_layerPfS_S_S_iii,@"STO_CUDA_ENTRY STV_DEFAULT"
_Z13softmax_layerPfS_S_S_iii:
.text._Z13softmax_layerPfS_S_S_iii:
[----:B------:R-:W-:Y:S01]  /*0000*/  LDC R1, c[0x0][0x37c] ;  /* 0x0000df00ff017b82 */ /* 0x000fe20000000800 */
[----:B------:R-:W0:Y:S07]  /*0010*/  S2R R0, SR_TID.X ;  /* 0x0000000000007919 */ /* 0x000e2e0000002100 */
[----:B------:R-:W1:Y:S01]  /*0020*/  S2UR UR5, SR_CgaCtaId ;  /* 0x00000000000579c3 */ /* 0x000e620000008800 */
[----:B------:R-:W-:Y:S01]  /*0030*/  UMOV UR4, 0x400 ;  /* 0x0000040000047882 */ /* 0x000fe20000000000 */
[----:B------:R-:W-:Y:S01]  /*0040*/  MOV R2, 0xff7fffff ;  /* 0xff7fffff00027802 */ /* 0x000fe20000000f00 */
[----:B-1----:R-:W-:Y:S01]  /*0050*/  ULEA UR4, UR5, UR4, 0x18 ;  /* 0x0000000405047291 */ /* 0x002fe2000f8ec0ff */
[----:B0-----:R-:W-:-:S08]  /*0060*/  ISETP.GT.U32.AND P0, PT, R0, 0x3f, PT ;  /* 0x0000003f0000780c */ /* 0x001fd00003f04070 */
[----:B------:R0:W-:Y:S05]  /*0070*/  STS [UR4+0x100], R2 ;  /* 0x00010002ff007988 */ /* 0x0001ea0008000804 */
[----:B------:R-:W-:Y:S05]  /*0080*/  @P0 EXIT ;  /* 0x000000000000094d */ /* 0x000fea0003800000 */
[----:B------:R-:W1:Y:S01]  /*0090*/  LDCU UR5, c[0x0][0x3a8] ;  /* 0x00007500ff0577ac */ /* 0x000e620008000800 */
[----:B------:R-:W2:Y:S01]  /*00a0*/  S2UR UR12, SR_CTAID.Y ;  /* 0x00000000000c79c3 */ /* 0x000ea20000002600 */
[----:B0-----:R-:W-:Y:S01]  /*00b0*/  LEA R2, R0, UR4, 0x2 ;  /* 0x0000000400027c11 */ /* 0x001fe2000f8e10ff */
[----:B------:R-:W0:Y:S01]  /*00c0*/  LDCU.64 UR10, c[0x0][0x358] ;  /* 0x00006b00ff0a77ac */ /* 0x000e220008000a00 */
[----:B-1----:R-:W-:-:S05]  /*00d0*/  IMAD.U32 R7, RZ, RZ, UR5 ;  /* 0x00000005ff077e24 */ /* 0x002fca000f8e00ff */
[----:B------:R-:W-:-:S13]  /*00e0*/  ISETP.GE.AND P0, PT, R7, 0x1, PT ;  /* 0x000000010700780c */ /* 0x000fda0003f06270 */
[----:B0-2---:R-:W-:Y:S05]  /*00f0*/  @!P0 BRA `(.L_x_0) ;  /* 0x0000001000388947 */ /* 0x005fea0003800000 */
[----:B------:R-:W0:Y:S01]  /*0100*/  LDCU UR5, c[0x0][0x3a4] ;  /* 0x00007480ff0577ac */ /* 0x000e220008000800 */
[----:B------:R-:W-:Y:S01]  /*0110*/  HFMA2 R3, -RZ, RZ, 0, 0 ;  /* 0x00000000ff037431 */ /* 0x000fe200000001ff */
[----:B0-----:R-:W-:-:S04]  /*0120*/  UIADD3 UR5, UPT, UPT, UR5, -0x1, URZ ;  /* 0xffffffff05057890 */ /* 0x001fc8000fffe0ff */
[----:B------:R-:W-:-:S04]  /*0130*/  ULEA.HI UR8, UR5, 0x1, URZ, 0x1a ;  /* 0x0000000105087891 */ /* 0x000fc8000f8fd0ff */
[----:B------:R-:W-:Y:S02]  /*0140*/  ULOP3.LUT UR4, UR8, 0x7fffff8, URZ, 0xc0, !UPT ;  /* 0x07fffff808047892 */ /* 0x000fe4000f8ec0ff */
[----:B------:R-:W-:Y:S02]  /*0150*/  ULOP3.LUT UR9, UR8, 0x7, URZ, 0xc0, !UPT ;  /* 0x0000000708097892 */ /* 0x000fe4000f8ec0ff */
[----:B------:R-:W-:-:S12]  /*0160*/  UIADD3 UR7, UPT, UPT, -UR4, URZ, URZ ;  /* 0x000000ff04077290 */ /* 0x000fd8000fffe1ff */
.L_x_9:
[----:B------:R-:W0:Y:S01]  /*0170*/  LDCU UR4, c[0x0][0x3a4] ;  /* 0x00007480ff0477ac */ /* 0x000e220008000800 */
[----:B-1----:R1:W-:Y:S01]  /*0180*/  STS [R2], RZ ;  /* 0x000000ff02007388 */ /* 0x0023e20000000800 */
[----:B0---4-:R-:W-:-:S05]  /*0190*/  IMAD.U32 R4, RZ, RZ, UR4 ;  /* 0x00000004ff047e24 */ /* 0x011fca000f8e00ff */
[----:B------:R-:W-:-:S13]  /*01a0*/  ISETP.GE.AND P0, PT, R4, 0x1, PT ;  /* 0x000000010400780c */ /* 0x000fda0003f06270 */
[----:B-12---:R-:W-:Y:S05]  /*01b0*/  @!P0 BRA `(.L_x_1) ;  /* 0x0000000c00388947 */ /* 0x006fea0003800000 */
[----:B------:R-:W-:Y:S01]  /*01c0*/  ISETP.GE.U32.AND P0, PT, R4, 0x1c1, PT ;  /* 0x000001c10400780c */ /* 0x000fe20003f06070 */
[----:B------:R-:W-:Y:S01]  /*01d0*/  UMOV UR4, URZ ;  /* 0x000000ff00047c82 */ /* 0x000fe20008000000 */
[----:B------:R-:W-:-:S11]  /*01e0*/  IMAD R5, R3, R4, RZ ;  /* 0x0000000403057224 */ /* 0x000fd600078e02ff */
[----:B------:R-:W-:Y:S05]  /*01f0*/  @!P0 BRA `(.L_x_2) ;  /* 0x0000000400848947 */ /* 0x000fea0003800000 */
[----:B------:R-:W0:Y:S01]  /*0200*/  LDC R6, c[0x0][0x3a4] ;  /* 0x0000e900ff067b82 */ /* 0x000e220000000800 */
[--C-:B------:R-:W-:Y:S01]  /*0210*/  IMAD R8, R4, UR12, R0.reuse ;  /* 0x0000000c04087c24 */ /* 0x100fe2000f8e0200 */
[----:B------:R-:W-:Y:S01]  /*0220*/  IADD3 R7, PT, PT, R5, R0, RZ ;  /* 0x0000000005077210 */ /* 0x000fe20007ffe0ff */
[----:B------:R-:W-:Y:S01]  /*0230*/  IMAD.MOV.U32 R9, RZ, RZ, R0 ;  /* 0x000000ffff097224 */ /* 0x000fe200078e0000 */
[----:B------:R-:W-:Y:S01]  /*0240*/  UMOV UR4, 0x100 ;  /* 0x0000010000047882 */ /* 0x000fe20000000000 */
[----:B------:R-:W-:-:S03]  /*0250*/  UMOV UR6, UR7 ;  /* 0x0000000700067c82 */ /* 0x000fc60008000000 */
[----:B------:R-:W1:Y:S02]  /*0260*/  LDC.64 R12, c[0x0][0x388] ;  /* 0x0000e200ff0c7b82 */ /* 0x000e640000000a00 */
.L_x_3:
[----:B--2---:R-:W2:Y:S01]  /*0270*/  LDC.64 R26, c[0x0][0x380] ;  /* 0x0000e000ff1a7b82 */ /* 0x004ea20000000a00 */
[----:B0-----:R-:W-:Y:S01]  /*0280*/  MOV R4, R6 ;  /* 0x0000000600047202 */ /* 0x001fe20000000f00 */
[----:B------:R-:W-:-:S03]  /*0290*/  VIADD R11, R9, 0x40 ;  /* 0x00000040090b7836 */ /* 0x000fc60000000000 */
[----:B------:R-:W-:-:S03]  /*02a0*/  ISETP.GE.U32.AND P5, PT, R9, R4, PT ;  /* 0x000000040900720c */ /* 0x000fc60003fa6070 */
[----:B------:R-:W0:Y:S01]  /*02b0*/  LDC.64 R16, c[0x0][0x388] ;  /* 0x0000e200ff107b82 */ /* 0x000e220000000a00 */
[----:B------:R-:W-:Y:S01]  /*02c0*/  ISETP.GE.U32.AND P4, PT, R11, R4, PT ;  /* 0x000000040b00720c */ /* 0x000fe20003f86070 */
[----:B-1----:R-:W-:-:S04]  /*02d0*/  IMAD.WIDE.U32 R14, R7, 0x4, R12 ;  /* 0x00000004070e7825 */ /* 0x002fc800078e000c */
[----:B------:R-:W-:-:S04]  /*02e0*/  VIADD R21, R9, 0x80 ;  /* 0x0000008009157836 */ /* 0x000fc80000000000 */
[----:B------:R-:W1:Y:S04]  /*02f0*/  @!P5 LDS R24, [R2] ;  /* 0x000000000218d984 */ /* 0x000e680000000800 */
[----:B------:R-:W3:Y:S01]  /*0300*/  @!P4 LDC.64 R18, c[0x0][0x380] ;  /* 0x0000e000ff12cb82 */ /* 0x000ee20000000a00 */
[----:B--2---:R-:W-:-:S06]  /*0310*/  @!P5 IMAD.WIDE.U32 R26, R8, 0x4, R26 ;  /* 0x00000004081ad825 */ /* 0x004fcc00078e001a */
[----:B------:R-:W1:Y:S01]  /*0320*/  @!P5 LDG.E R26, desc[UR10][R26.64] ;  /* 0x0000000a1a1ad981 */ /* 0x000e62000c1e1900 */
[----:B0-----:R-:W-:-:S05]  /*0330*/  @!P5 IMAD.WIDE.U32 R16, R7, 0x4, R16 ;  /* 0x000000040710d825 */ /* 0x001fca00078e0010 */
[----:B------:R0:W1:Y:S01]  /*0340*/  @!P5 LDG.E R25, desc[UR10][R16.64] ;  /* 0x0000000a1019d981 */ /* 0x000062000c1e1900 */
[----:B------:R-:W-:-:S05]  /*0350*/  @!P4 IADD3 R11, PT, PT, R8, 0x40, RZ ;  /* 0x00000040080bc810 */ /* 0x000fca0007ffe0ff */
[----:B---3--:R-:W-:Y:S02]  /*0360*/  @!P4 IMAD.WIDE.U32 R18, R11, 0x4, R18 ;  /* 0x000000040b12c825 */ /* 0x008fe400078e0012 */
[----:B------:R-:W2:Y:S04]  /*0370*/  @!P4 LDG.E R11, desc[UR10][R14.64+0x100] ;  /* 0x0001000a0e0bc981 */ /* 0x000ea8000c1e1900 */
[----:B------:R3:W2:Y:S01]  /*0380*/  @!P4 LDG.E R10, desc[UR10][R18.64] ;  /* 0x0000000a120ac981 */ /* 0x0006a2000c1e1900 */
[----:B------:R-:W-:-:S13]  /*0390*/  ISETP.GE.U32.AND P3, PT, R21, R4, PT ;  /* 0x000000041500720c */ /* 0x000fda0003f66070 */
[----:B0-----:R-:W0:Y:S01]  /*03a0*/  @!P3 LDC.64 R16, c[0x0][0x380] ;  /* 0x0000e000ff10bb82 */ /* 0x001e220000000a00 */
[----:B------:R-:W-:Y:S01]  /*03b0*/  @!P3 IADD3 R29, PT, PT, R8, 0x80, RZ ;  /* 0x00000080081db810 */ /* 0x000fe20007ffe0ff */
[----:B------:R-:W4:Y:S04]  /*03c0*/  @!P3 LDG.E R21, desc[UR10][R14.64+0x200] ;  /* 0x0002000a0e15b981 */ /* 0x000f28000c1e1900 */
[----:B0-----:R-:W-:-:S04]  /*03d0*/  @!P3 IMAD.WIDE.U32 R28, R29, 0x4, R16 ;  /* 0x000000041d1cb825 */ /* 0x001fc800078e0010 */
[----:B------:R-:W-:Y:S01]  /*03e0*/  VIADD R17, R9, 0xc0 ;  /* 0x000000c009117836 */ /* 0x000fe20000000000 */
[----:B------:R0:W4:Y:S04]  /*03f0*/  @!P3 LDG.E R20, desc[UR10][R28.64] ;  /* 0x0000000a1c14b981 */ /* 0x000128000c1e1900 */
[----:B------:R-:W-:-:S13]  /*0400*/  ISETP.GE.U32.AND P2, PT, R17, R4, PT ;  /* 0x000000041100720c */ /* 0x000fda0003f46070 */
[----:B------:R-:W5:Y:S01]  /*0410*/  @!P2 LDC.64 R16, c[0x0][0x380] ;  /* 0x0000e000ff10ab82 */ /* 0x000f620000000a00 */
[----:B---3--:R-:W-:Y:S01]  /*0420*/  @!P2 IADD3 R19, PT, PT, R8, 0xc0, RZ ;  /* 0x000000c00813a810 */ /* 0x008fe20007ffe0ff */
[----:B------:R-:W3:Y:S04]  /*0430*/  @!P2 LDG.E R23, desc[UR10][R14.64+0x300] ;  /* 0x0003000a0e17a981 */ /* 0x000ee8000c1e1900 */
[----:B-----5:R-:W-:-:S04]  /*0440*/  @!P2 IMAD.WIDE.U32 R18, R19, 0x4, R16 ;  /* 0x000000041312a825 */ /* 0x020fc800078e0010 */
[----:B------:R-:W-:Y:S01]  /*0450*/  VIADD R17, R9, 0x100 ;  /* 0x0000010009117836 */ /* 0x000fe20000000000 */
[----:B------:R5:W3:Y:S04]  /*0460*/  @!P2 LDG.E R22, desc[UR10][R18.64] ;  /* 0x0000000a1216a981 */ /* 0x000ae8000c1e1900 */
[----:B------:R-:W-:-:S13]  /*0470*/  ISETP.GE.U32.AND P1, PT, R17, R4, PT ;  /* 0x000000041100720c */ /* 0x000fda0003f26070 */
[----:B------:R-:W5:Y:S01]  /*0480*/  @!P1 LDC.64 R16, c[0x0][0x380] ;  /* 0x0000e000ff109b82 */ /* 0x000f620000000a00 */
[----:B------:R-:W-:Y:S01]  /*0490*/  @!P1 IADD3 R27, PT, PT, R8, 0x100, RZ ;  /* 0x00000100081b9810 */ /* 0x000fe20007ffe0ff */
[----:B0-----:R-:W-:-:S05]  /*04a0*/  VIADD R29, R9, 0x140 ;  /* 0x00000140091d7836 */ /* 0x001fca0000000000 */
[----:B------:R-:W-:-:S13]  /*04b0*/  ISETP.GE.U32.AND P0, PT, R29, R4, PT ;  /* 0x000000041d00720c */ /* 0x000fda0003f06070 */
[----:B-----5:R-:W0:Y:S01]  /*04c0*/  @!P0 LDC.64 R18, c[0x0][0x380] ;  /* 0x0000e000ff128b82 */ /* 0x020e220000000a00 */
[----:B------:R-:W-:Y:S02]  /*04d0*/  @!P1 IMAD.WIDE.U32 R16, R27, 0x4, R16 ;  /* 0x000000041b109825 */ /* 0x000fe400078e0010 */
[----:B------:R-:W5:Y:S04]  /*04e0*/  @!P1 LDG.E R27, desc[UR10][R14.64+0x400] ;  /* 0x0004000a0e1b9981 */ /* 0x000f68000c1e1900 */
[----:B------:R0:W5:Y:S01]  /*04f0*/  @!P1 LDG.E R28, desc[UR10][R16.64] ;  /* 0x0000000a101c9981 */ /* 0x000162000c1e1900 */
[----:B-1----:R-:W-:Y:S01]  /*0500*/  @!P5 FFMA R29, R25, R26, R24 ;  /* 0x0000001a191dd223 */ /* 0x002fe20000000018 */
[----:B------:R-:W-:-:S04]  /*0510*/  @!P0 IADD3 R25, PT, PT, R8, 0x140, RZ ;  /* 0x0000014008198810 */ /* 0x000fc80007ffe0ff */
[----:B------:R-:W-:Y:S01]  /*0520*/  @!P5 STS [R2], R29 ;  /* 0x0000001d0200d388 */ /* 0x000fe20000000800 */
[----:B0-----:R-:W-:-:S03]  /*0530*/  @!P0 IMAD.WIDE.U32 R18, R25, 0x4, R18 ;  /* 0x0000000419128825 */ /* 0x001fc600078e0012 */
[----:B------:R-:W2:Y:S01]  /*0540*/  @!P4 LDS R24, [R2] ;  /* 0x000000000218c984 */ /* 0x000ea20000000800 */
[----:B------:R-:W-:-:S03]  /*0550*/  VIADD R25, R9, 0x180 ;  /* 0x0000018009197836 */ /* 0x000fc60000000000 */
[----:B------:R-:W5:Y:S02]  /*0560*/  @!P0 LDG.E R19, desc[UR10][R18.64] ;  /* 0x0000000a12138981 */ /* 0x000f64000c1e1900 */
[----:B------:R-:W-:Y:S02]  /*0570*/  ISETP.GE.U32.AND P5, PT, R25, R4, PT ;  /* 0x000000041900720c */ /* 0x000fe40003fa6070 */
[----:B------:R-:W5:Y:S11]  /*0580*/  @!P0 LDG.E R18, desc[UR10][R14.64+0x500] ;  /* 0x0005000a0e128981 */ /* 0x000f76000c1e1900 */
[----:B------:R-:W0:Y:S01]  /*0590*/  @!P5 LDC.64 R16, c[0x0][0x380] ;  /* 0x0000e000ff10db82 */ /* 0x000e220000000a00 */
[----:B--2---:R-:W-:Y:S01]  /*05a0*/  @!P4 FFMA R25, R11, R10, R24 ;  /* 0x0000000a0b19c223 */ /* 0x004fe20000000018 */
[----:B------:R-:W-:Y:S01]  /*05b0*/  @!P5 IADD3 R11, PT, PT, R8, 0x180, RZ ;  /* 0x00000180080bd810 */ /* 0x000fe20007ffe0ff */
[----:B------:R-:W2:Y:S04]  /*05c0*/  @!P5 LDG.E R24, desc[UR10][R14.64+0x600] ;  /* 0x0006000a0e18d981 */ /* 0x000ea8000c1e1900 */
[----:B0-----:R-:W-:-:S04]  /*05d0*/  @!P5 IMAD.WIDE.U32 R16, R11, 0x4, R16 ;  /* 0x000000040b10d825 */ /* 0x001fc800078e0010 */
[----:B------:R-:W-:Y:S02]  /*05e0*/  VIADD R11, R9, 0x1c0 ;  /* 0x000001c0090b7836 */ /* 0x000fe40000000000 */
[----:B------:R0:W2:Y:S03]  /*05f0*/  @!P5 LDG.E R17, desc[UR10][R16.64] ;  /* 0x0000000a1011d981 */ /* 0x0000a6000c1e1900 */
[----:B------:R-:W-:-:S13]  /*0600*/  ISETP.GE.U32.AND P6, PT, R11, R4, PT ;  /* 0x000000040b00720c */ /* 0x000fda0003fc6070 */
[----:B------:R-:W1:Y:S01]  /*0610*/  @!P6 LDC.64 R10, c[0x0][0x380] ;  /* 0x0000e000ff0aeb82 */ /* 0x000e620000000a00 */
[----:B------:R-:W-:Y:S01]  /*0620*/  @!P6 IADD3 R29, PT, PT, R8, 0x1c0, RZ ;  /* 0x000001c0081de810 */ /* 0x000fe20007ffe0ff */
[----:B------:R3:W2:Y:S04]  /*0630*/  @!P6 LDG.E R26, desc[UR10][R14.64+0x700] ;  /* 0x0007000a0e1ae981 */ /* 0x0006a8000c1e1900 */
[----:B-1----:R-:W-:-:S06]  /*0640*/  @!P6 IMAD.WIDE.U32 R10, R29, 0x4, R10 ;  /* 0x000000041d0ae825 */ /* 0x002fcc00078e000a */
[----:B------:R-:W2:Y:S04]  /*0650*/  @!P6 LDG.E R11, desc[UR10][R10.64] ;  /* 0x0000000a0a0be981 */ /* 0x000ea8000c1e1900 */
[----:B------:R-:W-:Y:S04]  /*0660*/  @!P4 STS [R2], R25 ;  /* 0x000000190200c388 */ /* 0x000fe80000000800 */
[----:B------:R-:W4:Y:S02]  /*0670*/  @!P3 LDS R29, [R2] ;  /* 0x00000000021db984 */ /* 0x000f240000000800 */
[----:B----4-:R-:W-:-:S05]  /*0680*/  @!P3 FFMA R21, R21, R20, R29 ;  /* 0x000000141515b223 */ /* 0x010fca000000001d */
[----:B------:R-:W-:Y:S04]  /*0690*/  @!P3 STS [R2], R21 ;  /* 0x000000150200b388 */ /* 0x000fe80000000800 */
[----:B0-----:R-:W3:Y:S02]  /*06a0*/  @!P2 LDS R16, [R2] ;  /* 0x000000000210a984 */ /* 0x001ee40000000800 */
[----:B---3--:R-:W-:-:S05]  /*06b0*/  @!P2 FFMA R23, R23, R22, R16 ;  /* 0x000000161717a223 */ /* 0x008fca0000000010 */
[----:B------:R-:W-:Y:S04]  /*06c0*/  @!P2 STS [R2], R23 ;  /* 0x000000170200a388 */ /* 0x000fe80000000800 */
[----:B------:R-:W5:Y:S02]  /*06d0*/  @!P1 LDS R14, [R2] ;  /* 0x00000000020e9984 */ /* 0x000f640000000800 */
[----:B-----5:R-:W-:-:S05]  /*06e0*/  @!P1 FFMA R27, R27, R28, R14 ;  /* 0x0000001c1b1b9223 */ /* 0x020fca000000000e */
[----:B------:R-:W-:Y:S04]  /*06f0*/  @!P1 STS [R2], R27 ;  /* 0x0000001b02009388 */ /* 0x000fe80000000800 */
[----:B------:R-:W0:Y:S02]  /*0700*/  @!P0 LDS R15, [R2] ;  /* 0x00000000020f8984 */ /* 0x000e240000000800 */
[----:B0-----:R-:W-:-:S05]  /*0710*/  @!P0 FFMA R15, R18, R19, R15 ;  /* 0x00000013120f8223 */ /* 0x001fca000000000f */
[----:B------:R-:W-:Y:S04]  /*0720*/  @!P0 STS [R2], R15 ;  /* 0x0000000f02008388 */ /* 0x000fe80000000800 */
[----:B------:R-:W2:Y:S02]  /*0730*/  @!P5 LDS R19, [R2] ;  /* 0x000000000213d984 */ /* 0x000ea40000000800 */
[----:B--2---:R-:W-:-:S05]  /*0740*/  @!P5 FFMA R17, R24, R17, R19 ;  /* 0x000000111811d223 */ /* 0x004fca0000000013 */
[----:B------:R-:W-:Y:S04]  /*0750*/  @!P5 STS [R2], R17 ;  /* 0x000000110200d388 */ /* 0x000fe80000000800 */
[----:B------:R-:W0:Y:S01]  /*0760*/  @!P6 LDS R19, [R2] ;  /* 0x000000000213e984 */ /* 0x000e220000000800 */
[----:B------:R-:W-:-:S04]  /*0770*/  UIADD3 UR6, UPT, UPT, UR6, 0x8, URZ ;  /* 0x0000000806067890 */ /* 0x000fc8000fffe0ff */
[----:B------:R-:W-:Y:S01]  /*0780*/  UISETP.NE.AND UP0, UPT, UR6, URZ, UPT ;  /* 0x000000ff0600728c */ /* 0x000fe2000bf05270 */
[----:B------:R-:W-:Y:S01]  /*0790*/  VIADD R9, R9, 0x200 ;  /* 0x0000020009097836 */ /* 0x000fe20000000000 */
[----:B------:R-:W-:Y:S01]  /*07a0*/  IADD3 R7, PT, PT, R7, 0x200, RZ ;  /* 0x0000020007077810 */ /* 0x000fe20007ffe0ff */
[----:B------:R-:W-:Y:S01]  /*07b0*/  VIADD R8, R8, 0x200 ;  /* 0x0000020008087836 */ /* 0x000fe20000000000 */
[----:B------:R-:W-:Y:S01]  /*07c0*/  UIADD3 UR4, UPT, UPT, UR4, 0x200, URZ ;  /* 0x0000020004047890 */ /* 0x000fe2000fffe0ff */
[----:B0-----:R-:W-:-:S05]  /*07d0*/  @!P6 FFMA R11, R26, R11, R19 ;  /* 0x0000000b1a0be223 */ /* 0x001fca0000000013 */
[----:B------:R2:W-:Y:S01]  /*07e0*/  @!P6 STS [R2], R11 ;  /* 0x0000000b0200e388 */ /* 0x0005e20000000800 */
[----:B------:R-:W-:Y:S05]  /*07f0*/  BRA.U UP0, `(.L_x_3) ;  /* 0xfffffff9009c7547 */ /* 0x000fea000b83ffff */
[----:B------:R-:W-:-:S12]  /*0800*/  UIADD3 UR4, UPT, UPT, UR4, -0x100, URZ ;  /* 0xffffff0004047890 */ /* 0x000fd8000fffe0ff */
.L_x_2:
[----:B------:R-:W-:-:S09]  /*0810*/  UISETP.NE.AND UP0, UPT, UR9, URZ, UPT ;  /* 0x000000ff0900728c */ /* 0x000fd2000bf05270 */
[----:B------:R-:W-:Y:S05]  /*0820*/  BRA.U !UP0, `(.L_x_1) ;  /* 0x00000005089c7547 */ /* 0x000fea000b800000 */
[----:B------:R-:W-:Y:S02]  /*0830*/  UIADD3 UR6, UPT, UPT, UR9, -0x1, URZ ;  /* 0xffffffff09067890 */ /* 0x000fe4000fffe0ff */
[----:B------:R-:W-:Y:S02]  /*0840*/  ULOP3.LUT UP1, URZ, UR8, 0x3, URZ, 0xc0, !UPT ;  /* 0x0000000308ff7892 */ /* 0x000fe4000f82c0ff */
[----:B------:R-:W-:-:S09]  /*0850*/  UISETP.GE.U32.AND UP0, UPT, UR6, 0x3, UPT ;  /* 0x000000030600788c */ /* 0x000fd2000bf06070 */
[----:B------:R-:W-:Y:S05]  /*0860*/  BRA.U !UP0, `(.L_x_4) ;  /* 0x0000000108c47547 */ /* 0x000fea000b800000 */
[----:B------:R-:W0:Y:S01]  /*0870*/  LDC.64 R12, c[0x0][0x388] ;  /* 0x0000e200ff0c7b82 */ /* 0x000e220000000a00 */
[----:B------:R-:W-:Y:S01]  /*0880*/  IADD3 R9, PT, PT, R0, UR4, RZ ;  /* 0x0000000400097c10 */ /* 0x000fe2000fffe0ff */
[----:B------:R-:W1:Y:S03]  /*0890*/  LDCU.64 UR14, c[0x0][0x388] ;  /* 0x00007100ff0e77ac */ /* 0x000e660008000a00 */
[----:B------:R-:W-:-:S03]  /*08a0*/  ISETP.GE.U32.AND P0, PT, R9, R4, PT ;  /* 0x000000040900720c */ /* 0x000fc60003f06070 */
[----:B------:R-:W3:Y:S10]  /*08b0*/  LDC.64 R14, c[0x0][0x380] ;  /* 0x0000e000ff0e7b82 */ /* 0x000ef40000000a00 */
[----:B------:R-:W-:-:S02]  /*08c0*/  @!P0 IMAD.IADD R7, R5, 0x1, R9 ;  /* 0x0000000105078824 */ /* 0x000fc400078e0209 */
[----:B--2---:R-:W-:Y:S02]  /*08d0*/  @!P0 IMAD R11, R4, UR12, R9 ;  /* 0x0000000c040b8c24 */ /* 0x004fe4000f8e0209 */
[----:B0-----:R-:W-:Y:S01]  /*08e0*/  @!P0 IMAD.WIDE.U32 R12, R7, 0x4, R12 ;  /* 0x00000004070c8825 */ /* 0x001fe200078e000c */
[----:B------:R-:W-:-:S04]  /*08f0*/  IADD3 R7, PT, PT, R9, 0x40, RZ ;  /* 0x0000004009077810 */ /* 0x000fc80007ffe0ff */
[----:B------:R-:W2:Y:S01]  /*0900*/  @!P0 LDG.E R8, desc[UR10][R12.64] ;  /* 0x0000000a0c088981 */ /* 0x000ea2000c1e1900 */
[----:B---3--:R-:W-:Y:S01]  /*0910*/  @!P0 IMAD.WIDE.U32 R14, R11, 0x4, R14 ;  /* 0x000000040b0e8825 */ /* 0x008fe200078e000e */
[----:B------:R-:W-:-:S04]  /*0920*/  ISETP.GE.U32.AND P1, PT, R7, R4, PT ;  /* 0x000000040700720c */ /* 0x000fc80003f26070 */
[----:B------:R0:W2:Y:S09]  /*0930*/  @!P0 LDG.E R11, desc[UR10][R14.64] ;  /* 0x0000000a0e0b8981 */ /* 0x0000b2000c1e1900 */
[----:B------:R-:W3:Y:S01]  /*0940*/  @!P1 LDC.64 R16, c[0x0][0x380] ;  /* 0x0000e000ff109b82 */ /* 0x000ee20000000a00 */
[----:B------:R-:W-:Y:S01]  /*0950*/  IADD3 R10, P2, P3, R5, UR4, R0 ;  /* 0x00000004050a7c10 */ /* 0x000fe2000fb5e000 */
[----:B------:R-:W-:-:S03]  /*0960*/  @!P1 IMAD R7, R4, UR12, R7 ;  /* 0x0000000c04079c24 */ /* 0x000fc6000f8e0207 */
[----:B------:R-:W-:Y:S02]  /*0970*/  IADD3.X R19, PT, PT, RZ, RZ, RZ, P2, P3 ;  /* 0x000000ffff137210 */ /* 0x000fe400017e64ff */
[C---:B-1----:R-:W-:Y:S01]  /*0980*/  LEA R6, P2, R10.reuse, UR14, 0x2 ;  /* 0x0000000e0a067c11 */ /* 0x042fe2000f8410ff */
[----:B0-----:R-:W-:Y:S02]  /*0990*/  VIADD R15, R9, 0x80 ;  /* 0x00000080090f7836 */ /* 0x001fe40000000000 */
[----:B---3--:R-:W-:Y:S01]  /*09a0*/  @!P1 IMAD.WIDE.U32 R16, R7, 0x4, R16 ;  /* 0x0000000407109825 */ /* 0x008fe200078e0010 */
[----:B------:R-:W-:-:S04]  /*09b0*/  LEA.HI.X R7, R10, UR15, R19, 0x2, P2 ;  /* 0x0000000f0a077c11 */ /* 0x000fc800090f1413 */
[----:B------:R-:W3:Y:S01]  /*09c0*/  @!P1 LDG.E R10, desc[UR10][R16.64] ;  /* 0x0000000a100a9981 */ /* 0x000ee2000c1e1900 */
[----:B------:R-:W-:-:S03]  /*09d0*/  ISETP.GE.U32.AND P2, PT, R15, R4, PT ;  /* 0x000000040f00720c */ /* 0x000fc60003f46070 */
[----:B------:R-:W3:Y:S10]  /*09e0*/  @!P1 LDG.E R13, desc[UR10][R6.64+0x100] ;  /* 0x0001000a060d9981 */ /* 0x000ef4000c1e1900 */
[----:B------:R-:W0:Y:S01]  /*09f0*/  @!P2 LDC.64 R18, c[0x0][0x380] ;  /* 0x0000e000ff12ab82 */ /* 0x000e220000000a00 */
[----:B------:R-:W-:Y:S01]  /*0a00*/  @!P2 IMAD R15, R4, UR12, R15 ;  /* 0x0000000c040fac24 */ /* 0x000fe2000f8e020f */
[----:B------:R-:W-:Y:S01]  /*0a10*/  IADD3 R9, PT, PT, R9, 0xc0, RZ ;  /* 0x000000c009097810 */ /* 0x000fe20007ffe0ff */
[----:B------:R-:W4:Y:S03]  /*0a20*/  @!P2 LDG.E R12, desc[UR10][R6.64+0x200] ;  /* 0x0002000a060ca981 */ /* 0x000f26000c1e1900 */
[----:B------:R-:W-:Y:S01]  /*0a30*/  ISETP.GE.U32.AND P3, PT, R9, R4, PT ;  /* 0x000000040900720c */ /* 0x000fe20003f66070 */
[----:B0-----:R-:W-:-:S12]  /*0a40*/  @!P2 IMAD.WIDE.U32 R18, R15, 0x4, R18 ;  /* 0x000000040f12a825 */ /* 0x001fd800078e0012 */
[----:B------:R0:W5:Y:S01]  /*0a50*/  @!P3 LDG.E R16, desc[UR10][R6.64+0x300] ;  /* 0x0003000a0610b981 */ /* 0x000162000c1e1900 */
[----:B------:R-:W1:Y:S03]  /*0a60*/  @!P3 LDC.64 R14, c[0x0][0x380] ;  /* 0x0000e000ff0ebb82 */ /* 0x000e660000000a00 */
[----:B------:R-:W4:Y:S01]  /*0a70*/  @!P2 LDG.E R19, desc[UR10][R18.64] ;  /* 0x0000000a1213a981 */ /* 0x000f22000c1e1900 */
[----:B------:R-:W-:-:S04]  /*0a80*/  @!P3 IMAD R9, R4, UR12, R9 ;  /* 0x0000000c0409bc24 */ /* 0x000fc8000f8e0209 */
[----:B-1----:R-:W-:Y:S02]  /*0a90*/  @!P3 IMAD.WIDE.U32 R14, R9, 0x4, R14 ;  /* 0x00000004090eb825 */ /* 0x002fe400078e000e */
[----:B------:R-:W2:Y:S04]  /*0aa0*/  @!P0 LDS R9, [R2] ;  /* 0x0000000002098984 */ /* 0x000ea80000000800 */
[----:B------:R-:W5:Y:S01]  /*0ab0*/  @!P3 LDG.E R15, desc[UR10][R14.64] ;  /* 0x0000000a0e0fb981 */ /* 0x000f62000c1e1900 */
[----:B------:R-:W-:Y:S01]  /*0ac0*/  UIADD3 UR4, UPT, UPT, UR4, 0x100, URZ ;  /* 0x0000010004047890 */ /* 0x000fe2000fffe0ff */
[----:B--2---:R-:W-:-:S05]  /*0ad0*/  @!P0 FFMA R9, R8, R11, R9 ;  /* 0x0000000b08098223 */ /* 0x004fca0000000009 */
[----:B------:R-:W-:Y:S04]  /*0ae0*/  @!P0 STS [R2], R9 ;  /* 0x0000000902008388 */ /* 0x000fe80000000800 */
[----:B------:R-:W3:Y:S02]  /*0af0*/  @!P1 LDS R8, [R2] ;  /* 0x0000000002089984 */ /* 0x000ee40000000800 */
[----:B---3--:R-:W-:-:S05]  /*0b00*/  @!P1 FFMA R13, R13, R10, R8 ;  /* 0x0000000a0d0d9223 */ /* 0x008fca0000000008 */
[----:B------:R-:W-:Y:S04]  /*0b10*/  @!P1 STS [R2], R13 ;  /* 0x0000000d02009388 */ /* 0x000fe80000000800 */
[----:B------:R-:W4:Y:S02]  /*0b20*/  @!P2 LDS R11, [R2] ;  /* 0x00000000020ba984 */ /* 0x000f240000000800 */
[----:B----4-:R-:W-:-:S05]  /*0b30*/  @!P2 FFMA R11, R12, R19, R11 ;  /* 0x000000130c0ba223 */ /* 0x010fca000000000b */
[----:B------:R-:W-:Y:S04]  /*0b40*/  @!P2 STS [R2], R11 ;  /* 0x0000000b0200a388 */ /* 0x000fe80000000800 */
[----:B0-----:R-:W5:Y:S02]  /*0b50*/  @!P3 LDS R7, [R2] ;  /* 0x000000000207b984 */ /* 0x001f640000000800 */
[----:B-----5:R-:W-:-:S05]  /*0b60*/  @!P3 FFMA R7, R16, R15, R7 ;  /* 0x0000000f1007b223 */ /* 0x020fca0000000007 */
[----:B------:R0:W-:Y:S02]  /*0b70*/  @!P3 STS [R2], R7 ;  /* 0x000000070200b388 */ /* 0x0001e40000000800 */
.L_x_4:
[----:B------:R-:W-:Y:S05]  /*0b80*/  BRA.U !UP1, `(.L_x_1) ;  /* 0x0000000109c47547 */ /* 0x000fea000b800000 */
[----:B------:R-:W-:Y:S02]  /*0b90*/  ULOP3.LUT UP1, URZ, UR5, 0xc0, URZ, 0xc0, !UPT ;  /* 0x000000c005ff7892 */ /* 0x000fe4000f82c0ff */
[----:B------:R-:W-:-:S07]  /*0ba0*/  ULOP3.LUT UP0, URZ, UR5, 0x40, URZ, 0xc0, !UPT ;  /* 0x0000004005ff7892 */ /* 0x000fce000f80c0ff */
[----:B------:R-:W-:Y:S05]  /*0bb0*/  BRA.U !UP1, `(.L_x_5) ;  /* 0x0000000109747547 */ /* 0x000fea000b800000 */
[----:B------:R-:W1:Y:S01]  /*0bc0*/  LDC.64 R8, c[0x0][0x388] ;  /* 0x0000e200ff087b82 */ /* 0x000e620000000a00 */
[----:B------:R-:W-:-:S05]  /*0bd0*/  VIADD R15, R0, UR4 ;  /* 0x00000004000f7c36 */ /* 0x000fca0008000000 */
[----:B------:R-:W-:Y:S02]  /*0be0*/  ISETP.GE.U32.AND P0, PT, R15, R4, PT ;  /* 0x000000040f00720c */ /* 0x000fe40003f06070 */
[----:B--2---:R-:W2:Y:S11]  /*0bf0*/  LDC.64 R10, c[0x0][0x380] ;  /* 0x0000e000ff0a7b82 */ /* 0x004eb60000000a00 */
[----:B0-----:R-:W-:Y:S01]  /*0c00*/  @!P0 IADD3 R7, PT, PT, R5, R15, RZ ;  /* 0x0000000f05078210 */ /* 0x001fe20007ffe0ff */
[----:B------:R-:W-:-:S02]  /*0c10*/  @!P0 IMAD R13, R4, UR12, R15 ;  /* 0x0000000c040d8c24 */ /* 0x000fc4000f8e020f */
[----:B------:R-:W-:Y:S02]  /*0c20*/  VIADD R15, R15, 0x40 ;  /* 0x000000400f0f7836 */ /* 0x000fe40000000000 */
[----:B-1----:R-:W-:-:S03]  /*0c30*/  @!P0 IMAD.WIDE.U32 R8, R7, 0x4, R8 ;  /* 0x0000000407088825 */ /* 0x002fc600078e0008 */
[----:B------:R-:W-:-:S03]  /*0c40*/  ISETP.GE.U32.AND P1, PT, R15, R4, PT ;  /* 0x000000040f00720c */ /* 0x000fc60003f26070 */
[----:B------:R0:W3:Y:S01]  /*0c50*/  @!P0 LDG.E R8, desc[UR10][R8.64] ;  /* 0x0000000a08088981 */ /* 0x0000e2000c1e1900 */
[----:B--2---:R-:W-:-:S06]  /*0c60*/  @!P0 IMAD.WIDE.U32 R10, R13, 0x4, R10 ;  /* 0x000000040d0a8825 */ /* 0x004fcc00078e000a */
[----:B------:R-:W3:Y:S03]  /*0c70*/  @!P0 LDG.E R11, desc[UR10][R10.64] ;  /* 0x0000000a0a0b8981 */ /* 0x000ee6000c1e1900 */
[----:B------:R-:W1:Y:S01]  /*0c80*/  @!P1 LDC.64 R16, c[0x0][0x388] ;  /* 0x0000e200ff109b82 */ /* 0x000e620000000a00 */
[----:B------:R-:W-:Y:S01]  /*0c90*/  @!P1 IADD3 R7, P2, P3, R5, UR4, R0 ;  /* 0x0000000405079c10 */ /* 0x000fe2000fb5e000 */
[----:B------:R-:W-:Y:S01]  /*0ca0*/  @!P1 IMAD R15, R4, UR12, R15 ;  /* 0x0000000c040f9c24 */ /* 0x000fe2000f8e020f */
[----:B0-----:R-:W3:Y:S05]  /*0cb0*/  @!P0 LDS R9, [R2] ;  /* 0x0000000002098984 */ /* 0x001eea0000000800 */
[----:B------:R-:W0:Y:S01]  /*0cc0*/  @!P1 LDC.64 R12, c[0x0][0x380] ;  /* 0x0000e000ff0c9b82 */ /* 0x000e220000000a00 */
[----:B------:R-:W-:-:S02]  /*0cd0*/  @!P1 IADD3.X R14, PT, PT, RZ, RZ, RZ, P2, P3 ;  /* 0x000000ffff0e9210 */ /* 0x000fc400017e64ff */
[----:B-1----:R-:W-:-:S04]  /*0ce0*/  @!P1 LEA R6, P2, R7, R16, 0x2 ;  /* 0x0000001007069211 */ /* 0x002fc800078410ff */
[----:B------:R-:W-:Y:S01]  /*0cf0*/  @!P1 LEA.HI.X R7, R7, R17, R14, 0x2, P2 ;  /* 0x0000001107079211 */ /* 0x000fe200010f140e */
[----:B0-----:R-:W-:-:S04]  /*0d00*/  @!P1 IMAD.WIDE.U32 R12, R15, 0x4, R12 ;  /* 0x000000040f0c9825 */ /* 0x001fc800078e000c */
[----:B------:R-:W2:Y:S04]  /*0d10*/  @!P1 LDG.E R6, desc[UR10][R6.64+0x100] ;  /* 0x0001000a06069981 */ /* 0x000ea8000c1e1900 */
[----:B------:R-:W2:Y:S01]  /*0d20*/  @!P1 LDG.E R13, desc[UR10][R12.64] ;  /* 0x0000000a0c0d9981 */ /* 0x000ea2000c1e1900 */
[----:B------:R-:W-:Y:S01]  /*0d30*/  UIADD3 UR4, UPT, UPT, UR4, 0x80, URZ ;  /* 0x0000008004047890 */ /* 0x000fe2000fffe0ff */
[----:B---3--:R-:W-:-:S05]  /*0d40*/  @!P0 FFMA R9, R8, R11, R9 ;  /* 0x0000000b08098223 */ /* 0x008fca0000000009 */
[----:B------:R-:W-:Y:S04]  /*0d50*/  @!P0 STS [R2], R9 ;  /* 0x0000000902008388 */ /* 0x000fe80000000800 */
[----:B------:R-:W2:Y:S02]  /*0d60*/  @!P1 LDS R11, [R2] ;  /* 0x00000000020b9984 */ /* 0x000ea40000000800 */
[----:B--2---:R-:W-:-:S05]  /*0d70*/  @!P1 FFMA R11, R6, R13, R11 ;  /* 0x0000000d060b9223 */ /* 0x004fca000000000b */
[----:B------:R1:W-:Y:S02]  /*0d80*/  @!P1 STS [R2], R11 ;  /* 0x0000000b02009388 */ /* 0x0003e40000000800 */
.L_x_5:
[----:B------:R-:W-:Y:S05]  /*0d90*/  BRA.U UP0, `(.L_x_1) ;  /* 0x0000000100407547 */ /* 0x000fea000b800000 */
[----:B-12---:R-:W-:Y:S01]  /*0da0*/  IADD3 R11, PT, PT, R0, UR4, RZ ;  /* 0x00000004000b7c10 */ /* 0x006fe2000fffe0ff */
[----:B------:R-:W-:Y:S03]  /*0db0*/  BSSY.RECONVERGENT B0, `(.L_x_1) ;  /* 0x000000e000007945 */ /* 0x000fe60003800200 */
[----:B------:R-:W-:-:S13]  /*0dc0*/  ISETP.GE.U32.AND P0, PT, R11, R4, PT ;  /* 0x000000040b00720c */ /* 0x000fda0003f06070 */
[----:B------:R-:W-:Y:S05]  /*0dd0*/  @P0 BRA `(.L_x_6) ;  /* 0x00000000002c0947 */ /* 0x000fea0003800000 */
[----:B0-----:R-:W0:Y:S01]  /*0de0*/  LDC.64 R6, c[0x0][0x388] ;  /* 0x0000e200ff067b82 */ /* 0x001e220000000a00 */
[--C-:B------:R-:W-:Y:S02]  /*0df0*/  IMAD.IADD R5, R5, 0x1, R11.reuse ;  /* 0x0000000105057824 */ /* 0x100fe400078e020b */
[----:B------:R-:W-:-:S05]  /*0e00*/  IMAD R11, R4, UR12, R11 ;  /* 0x0000000c040b7c24 */ /* 0x000fca000f8e020b */
[----:B------:R-:W1:Y:S01]  /*0e10*/  LDC.64 R8, c[0x0][0x380] ;  /* 0x0000e000ff087b82 */ /* 0x000e620000000a00 */
[----:B0-----:R-:W-:-:S06]  /*0e20*/  IMAD.WIDE.U32 R4, R5, 0x4, R6 ;  /* 0x0000000405047825 */ /* 0x001fcc00078e0006 */
[----:B------:R-:W2:Y:S01]  /*0e30*/  LDG.E R4, desc[UR10][R4.64] ;  /* 0x0000000a04047981 */ /* 0x000ea2000c1e1900 */
[----:B-1----:R-:W-:-:S03]  /*0e40*/  IMAD.WIDE.U32 R6, R11, 0x4, R8 ;  /* 0x000000040b067825 */ /* 0x002fc600078e0008 */
[----:B------:R-:W2:Y:S04]  /*0e50*/  LDS R9, [R2] ;  /* 0x0000000002097984 */ /* 0x000ea80000000800 */
[----:B------:R-:W2:Y:S02]  /*0e60*/  LDG.E R7, desc[UR10][R6.64] ;  /* 0x0000000a06077981 */ /* 0x000ea4000c1e1900 */
[----:B--2---:R-:W-:-:S05]  /*0e70*/  FFMA R9, R4, R7, R9 ;  /* 0x0000000704097223 */ /* 0x004fca0000000009 */
[----:B------:R1:W-:Y:S02]  /*0e80*/  STS [R2], R9 ;  /* 0x0000000902007388 */ /* 0x0003e40000000800 */
.L_x_6:
[----:B------:R-:W-:Y:S05]  /*0e90*/  BSYNC.RECONVERGENT B0 ;  /* 0x0000000000007941 */ /* 0x000fea0003800200 */
.L_x_1:
[----:B------:R-:W-:Y:S01]  /*0ea0*/  BAR.SYNC.DEFER_BLOCKING 0x0 ;  /* 0x0000000000007b1d */ /* 0x000fe20000010000 */
[----:B------:R-:W-:-:S05]  /*0eb0*/  ISETP.GT.U32.AND P0, PT, R0, 0x1f, PT ;  /* 0x0000001f0000780c */ /* 0x000fca0003f04070 */
[----:B------:R-:W-:Y:S08]  /*0ec0*/  BSSY.RECONVERGENT B0, `(.L_x_7) ;  /* 0x000002c000007945 */ /* 0x000ff00003800200 */
[----:B------:R-:W-:Y:S05]  /*0ed0*/  @P0 BRA `(.L_x_8) ;  /* 0x0000000000a80947 */ /* 0x000fea0003800000 */
[----:B------:R-:W-:Y:S01]  /*0ee0*/  LDS R4, [R2+0x80] ;  /* 0x0000800002047984 */ /* 0x000fe20000000800 */
[----:B------:R-:W-:-:S03]  /*0ef0*/  ISETP.NE.AND P0, PT, R0, RZ, PT ;  /* 0x000000ff0000720c */ /* 0x000fc60003f05270 */
[----:B------:R-:W3:Y:S02]  /*0f00*/  LDS R5, [R2] ;  /* 0x0000000002057984 */ /* 0x000ee40000000800 */
[----:B---3--:R-:W-:-:S05]  /*0f10*/  FADD R5, R4, R5 ;  /* 0x0000000504057221 */ /* 0x008fca0000000000 */
[----:B------:R-:W-:Y:S04]  /*0f20*/  STS [R2], R5 ;  /* 0x0000000502007388 */ /* 0x000fe80000000800 */
[----:B------:R-:W-:Y:S04]  /*0f30*/  LDS R4, [R2+0x40] ;  /* 0x0000400002047984 */ /* 0x000fe80000000800 */
[----:B0-----:R-:W0:Y:S02]  /*0f40*/  LDS R7, [R2] ;  /* 0x0000000002077984 */ /* 0x001e240000000800 */
[----:B0-----:R-:W-:-:S05]  /*0f50*/  FADD R7, R4, R7 ;  /* 0x0000000704077221 */ /* 0x001fca0000000000 */
[----:B------:R-:W-:Y:S04]  /*0f60*/  STS [R2], R7 ;  /* 0x0000000702007388 */ /* 0x000fe80000000800 */
[----:B------:R-:W-:Y:S04]  /*0f70*/  LDS R4, [R2+0x20] ;  /* 0x0000200002047984 */ /* 0x000fe80000000800 */
[----:B-1----:R-:W0:Y:S02]  /*0f80*/  LDS R9, [R2] ;  /* 0x0000000002097984 */ /* 0x002e240000000800 */
[----:B0-----:R-:W-:-:S05]  /*0f90*/  FADD R9, R4, R9 ;  /* 0x0000000904097221 */ /* 0x001fca0000000000 */
[----:B------:R-:W-:Y:S04]  /*0fa0*/  STS [R2], R9 ;  /* 0x0000000902007388 */ /* 0x000fe80000000800 */
[----:B------:R-:W-:Y:S04]  /*0fb0*/  LDS R4, [R2+0x10] ;  /* 0x0000100002047984 */ /* 0x000fe80000000800 */
[----:B--2---:R-:W0:Y:S02]  /*0fc0*/  LDS R11, [R2] ;  /* 0x00000000020b7984 */ /* 0x004e240000000800 */
[----:B0-----:R-:W-:-:S05]  /*0fd0*/  FADD R11, R4, R11 ;  /* 0x0000000b040b7221 */ /* 0x001fca0000000000 */
[----:B------:R-:W-:Y:S04]  /*0fe0*/  STS [R2], R11 ;  /* 0x0000000b02007388 */ /* 0x000fe80000000800 */
[----:B------:R-:W-:Y:S04]  /*0ff0*/  LDS R4, [R2+0x8] ;  /* 0x0000080002047984 */ /* 0x000fe80000000800 */
[----:B------:R-:W0:Y:S02]  /*1000*/  LDS R5, [R2] ;  /* 0x0000000002057984 */ /* 0x000e240000000800 */
[----:B0-----:R-:W-:-:S05]  /*1010*/  FADD R5, R4, R5 ;  /* 0x0000000504057221 */ /* 0x001fca0000000000 */
[----:B------:R-:W-:Y:S04]  /*1020*/  STS [R2], R5 ;  /* 0x0000000502007388 */ /* 0x000fe80000000800 */
[----:B------:R-:W-:Y:S04]  /*1030*/  LDS R4, [R2+0x4] ;  /* 0x0000040002047984 */ /* 0x000fe80000000800 */
[----:B------:R-:W0:Y:S02]  /*1040*/  LDS R7, [R2] ;  /* 0x0000000002077984 */ /* 0x000e240000000800 */
[----:B0-----:R-:W-:-:S05]  /*1050*/  FADD R7, R4, R7 ;  /* 0x0000000704077221 */ /* 0x001fca0000000000 */
[----:B------:R3:W-:Y:S01]  /*1060*/  STS [R2], R7 ;  /* 0x0000000702007388 */ /* 0x0007e20000000800 */
[----:B------:R-:W-:Y:S05]  /*1070*/  @P0 BRA `(.L_x_8) ;  /* 0x0000000000400947 */ /* 0x000fea0003800000 */
[----:B------:R-:W0:Y:S08]  /*1080*/  LDC.64 R4, c[0x0][0x390] ;  /* 0x0000e400ff047b82 */ /* 0x000e300000000a00 */
[----:B------:R-:W1:Y:S01]  /*1090*/  S2UR UR6, SR_CgaCtaId ;  /* 0x00000000000679c3 */ /* 0x000e620000008800 */
[----:B------:R-:W-:-:S07]  /*10a0*/  UMOV UR4, 0x400 ;  /* 0x0000040000047882 */ /* 0x000fce0000000000 */
[----:B------:R-:W2:Y:S01]  /*10b0*/  LDC R10, c[0x0][0x3a8] ;  /* 0x0000ea00ff0a7b82 */ /* 0x000ea20000000800 */
[----:B0-----:R-:W-:-:S07]  /*10c0*/  IMAD.WIDE.U32 R4, R3, 0x4, R4 ;  /* 0x0000000403047825 */ /* 0x001fce00078e0004 */
[----:B---3--:R-:W0:Y:S01]  /*10d0*/  LDC.64 R6, c[0x0][0x398] ;  /* 0x0000e600ff067b82 */ /* 0x008e220000000a00 */
[----:B------:R-:W3:Y:S01]  /*10e0*/  LDG.E R5, desc[UR10][R4.64] ;  /* 0x0000000a04057981 */ /* 0x000ee2000c1e1900 */
[----:B-1----:R-:W-:-:S09]  /*10f0*/  ULEA UR4, UR6, UR4, 0x18 ;  /* 0x0000000406047291 */ /* 0x002fd2000f8ec0ff */
[----:B------:R-:W3:Y:S04]  /*1100*/  LDS R8, [UR4] ;  /* 0x00000004ff087984 */ /* 0x000ee80008000800 */
[----:B------:R-:W1:Y:S01]  /*1110*/  LDS R9, [UR4+0x100] ;  /* 0x00010004ff097984 */ /* 0x000e620008000800 */
[----:B---3--:R-:W-:-:S05]  /*1120*/  FADD R8, R8, R5 ;  /* 0x0000000508087221 */ /* 0x008fca0000000000 */
[----:B-1----:R-:W-:Y:S01]  /*1130*/  FSETP.GT.AND P0, PT, R8, R9, PT ;  /* 0x000000090800720b */ /* 0x002fe20003f04000 */
[----:B--2---:R-:W-:-:S04]  /*1140*/  IMAD R9, R10, UR12, R3 ;  /* 0x0000000c0a097c24 */ /* 0x004fc8000f8e0203 */
[----:B0-----:R-:W-:-:S05]  /*1150*/  IMAD.WIDE.U32 R4, R9, 0x4, R6 ;  /* 0x0000000409047825 */ /* 0x001fca00078e0006 */
[----:B------:R4:W-:Y:S04]  /*1160*/  STG.E desc[UR10][R4.64], R8 ;  /* 0x0000000804007986 */ /* 0x0009e8000c10190a */
[----:B------:R4:W-:Y:S02]  /*1170*/  @P0 STS [UR4+0x100], R8 ;  /* 0x00010008ff000988 */ /* 0x0009e40008000804 */
.L_x_8:
[----:B------:R-:W-:Y:S05]  /*1180*/  BSYNC.RECONVERGENT B0 ;  /* 0x0000000000007941 */ /* 0x000fea0003800200 */
.L_x_7:
[----:B0--3--:R-:W0:Y:S01]  /*1190*/  LDC R7, c[0x0][0x3a8] ;  /* 0x0000ea00ff077b82 */ /* 0x009e220000000800 */
[----:B------:R-:W-:-:S07]  /*11a0*/  IADD3 R3, PT, PT, R3, 0x1, RZ ;  /* 0x0000000103037810 */ /* 0x000fce0007ffe0ff */
[----:B------:R-:W-:Y:S01]  /*11b0*/  BAR.SYNC.DEFER_BLOCKING 0x0 ;  /* 0x0000000000007b1d */ /* 0x000fe20000010000 */
[----:B0-----:R-:W-:-:S13]  /*11c0*/  ISETP.NE.AND P0, PT, R3, R7, PT ;  /* 0x000000070300720c */ /* 0x001fda0003f05270 */
[----:B------:R-:W-:Y:S05]  /*11d0*/  @P0 BRA `(.L_x_9) ;  /* 0xffffffec00e40947 */ /* 0x000fea000383ffff */
.L_x_0:
[----:B------:R-:W-:-:S13]  /*11e0*/  ISETP.GE.U32.AND P0, PT, R0, R7, PT ;  /* 0x000000070000720c */ /* 0x000fda0003f06070 */
[----:B------:R-:W-:Y:S05]  /*11f0*/  @P0 EXIT ;  /* 0x000000000000094d */ /* 0x000fea0003800000 */
[----:B----4-:R-:W0:Y:S01]  /*1200*/  LDC.64 R4, c[0x0][0x398] ;  /* 0x0000e600ff047b82 */ /* 0x010e220000000a00 */
[----:B------:R-:W-:-:S04]  /*1210*/  IMAD R3, R7, UR12, R0 ;  /* 0x0000000c07037c24 */ /* 0x000fc8000f8e0200 */
[----:B0-----:R-:W-:-:S05]  /*1220*/  IMAD.WIDE.U32 R4, R3, 0x4, R4 ;  /* 0x0000000403047825 */ /* 0x001fca00078e0004 */
[----:B------:R-:W3:Y:S01]  /*1230*/  LDG.E R3, desc[UR10][R4.64] ;  /* 0x0000000a04037981 */ /* 0x000ee2000c1e1900 */
[----:B------:R-:W0:Y:S01]  /*1240*/  S2UR UR5, SR_CgaCtaId ;  /* 0x00000000000579c3 */ /* 0x000e220000008800 */
[----:B------:R-:W-:Y:S01]  /*1250*/  UMOV UR4, 0x400 ;  /* 0x0000040000047882 */ /* 0x000fe20000000000 */
[----:B------:R-:W-:Y:S01]  /*1260*/  BSSY B0, `(.L_x_10) ;  /* 0x00000a7000007945 */ /* 0x000fe20003800000 */
[----:B0-----:R-:W-:-:S09]  /*1270*/  ULEA UR4, UR5, UR4, 0x18 ;  /* 0x0000000405047291 */ /* 0x001fd2000f8ec0ff */
[----:B------:R-:W3:Y:S02]  /*1280*/  LDS R6, [UR4+0x100] ;  /* 0x00010004ff067984 */ /* 0x000ee40008000800 */
[----:B---3--:R-:W-:-:S04]  /*1290*/  FADD R3, R3, -R6 ;  /* 0x8000000603037221 */ /* 0x008fc80000000000 */
[----:B------:R-:W-:-:S05]  /*12a0*/  FMUL R3, R3, 1.4426950216293334961 ;  /* 0x3fb8aa3b03037820 */ /* 0x000fca0000400000 */
[----:B------:R-:W-:-:S13]  /*12b0*/  FSETP.GEU.AND P0, PT, R3, -126, PT ;  /* 0xc2fc00000300780b */ /* 0x000fda0003f0e000 */
[----:B------:R-:W-:-:S04]  /*12c0*/  @!P0 FMUL R3, R3, 0.5 ;  /* 0x3f00000003038820 */ /* 0x000fc80000400000 */
[----:B-1----:R-:W0:Y:S02]  /*12d0*/  MUFU.EX2 R9, R3 ;  /* 0x0000000300097308 */ /* 0x002e240000000800 */
[----:B0-----:R-:W-:Y:S01]  /*12e0*/  @!P0 FMUL R9, R9, R9 ;  /* 0x0000000909098220 */ /* 0x001fe20000400000 */
[----:B------:R-:W-:-:S04]  /*12f0*/  ISETP.NE.AND P0, PT, R0, RZ, PT ;  /* 0x000000ff0000720c */ /* 0x000fc80003f05270 */
[----:B------:R0:W-:Y:S09]  /*1300*/  STS [R2], R9 ;  /* 0x0000000902007388 */ /* 0x0001f20000000800 */
[----:B------:R-:W-:Y:S05]  /*1310*/  @P0 BRA `(.L_x_11) ;  /* 0x00000008006c0947 */ /* 0x000fea0003800000 */
[----:B------:R-:W-:Y:S01]  /*1320*/  STS [UR4+0x104], RZ ;  /* 0x000104ffff007988 */ /* 0x000fe20008000804 */
[----:B------:R-:W-:-:S13]  /*1330*/  ISETP.GE.AND P0, PT, R7, 0x1, PT ;  /* 0x000000010700780c */ /* 0x000fda0003f06270 */
[----:B------:R-:W-:Y:S05]  /*1340*/  @!P0 BRA `(.L_x_11) ;  /* 0x0000000800608947 */ /* 0x000fea0003800000 */
[C---:B------:R-:W-:Y:S01]  /*1350*/  ISETP.GE.U32.AND P0, PT, R7.reuse, 0x10, PT ;  /* 0x000000100700780c */ /* 0x040fe20003f06070 */
[----:B------:R-:W-:Y:S01]  /*1360*/  IMAD.MOV.U32 R0, RZ, RZ, RZ ;  /* 0x000000ffff007224 */ /* 0x000fe200078e00ff */
[----:B------:R-:W-:-:S04]  /*1370*/  LOP3.LUT R14, R7, 0xf, RZ, 0xc0, !PT ;  /* 0x0000000f070e7812 */ /* 0x000fc800078ec0ff */
[----:B------:R-:W-:-:S07]  /*1380*/  ISETP.NE.AND P1, PT, R14, RZ, PT ;  /* 0x000000ff0e00720c */ /* 0x000fce0003f25270 */
[----:B------:R-:W-:Y:S06]  /*1390*/  @!P0 BRA `(.L_x_12) ;  /* 0x0000000400248947 */ /* 0x000fec0003800000 */
[----:B------:R-:W-:Y:S01]  /*13a0*/  UIADD3 UR5, UPT, UPT, UR4, 0x20, URZ ;  /* 0x0000002004057890 */ /* 0x000fe2000fffe0ff */
[----:B------:R-:W-:-:S05]  /*13b0*/  LOP3.LUT R0, R7, 0x7ffffff0, RZ, 0xc0, !PT ;  /* 0x7ffffff007007812 */ /* 0x000fca00078ec0ff */
[----:B------:R-:W-:Y:S01]  /*13c0*/  MOV R3, UR5 ;  /* 0x0000000500037c02 */ /* 0x000fe20008000f00 */
[----:B------:R-:W-:-:S07]  /*13d0*/  IMAD.MOV R6, RZ, RZ, -R0 ;  /* 0x000000ffff067224 */ /* 0x000fce00078e0a00 */
.L_x_13:
[----:B------:R-:W-:Y:S01]  /*13e0*/  LDS R8, [R3+-0x20] ;  /* 0xffffe00003087984 */ /* 0x000fe20000000800 */
[----:B------:R-:W-:Y:S01]  /*13f0*/  IADD3 R6, PT, PT, R6, 0x10, RZ ;  /* 0x0000001006067810 */ /* 0x000fe20007ffe0ff */
[----:B------:R-:W-:Y:S05]  /*1400*/  YIELD ;  /* 0x0000000000007946 */ /* 0x000fea0003800000 */
[----:B0-----:R-:W0:Y:S01]  /*1410*/  LDS R9, [UR4+0x104] ;  /* 0x00010404ff097984 */ /* 0x001e220008000800 */
[----:B------:R-:W-:Y:S01]  /*1420*/  ISETP.NE.AND P0, PT, R6, RZ, PT ;  /* 0x000000ff0600720c */ /* 0x000fe20003f05270 */
[----:B0-----:R-:W-:-:S05]  /*1430*/  FADD R8, R8, R9 ;  /* 0x0000000908087221 */ /* 0x001fca0000000000 */
[----:B------:R-:W-:Y:S04]  /*1440*/  STS [UR4+0x104], R8 ;  /* 0x00010408ff007988 */ /* 0x000fe80008000804 */
[----:B------:R-:W-:Y:S04]  /*1450*/  LDS R9, [R3+-0x1c] ;  /* 0xffffe40003097984 */ /* 0x000fe80000000800 */
[----:B------:R-:W0:Y:S02]  /*1460*/  LDS R10, [UR4+0x104] ;  /* 0x00010404ff0a7984 */ /* 0x000e240008000800 */
[----:B0-----:R-:W-:-:S05]  /*1470*/  FADD R9, R9, R10 ;  /* 0x0000000a09097221 */ /* 0x001fca0000000000 */
[----:B------:R-:W-:Y:S04]  /*1480*/  STS [UR4+0x104], R9 ;  /* 0x00010409ff007988 */ /* 0x000fe80008000804 */
[----:B------:R-:W-:Y:S04]  /*1490*/  LDS R10, [R3+-0x18] ;  /* 0xffffe800030a7984 */ /* 0x000fe80000000800 */
[----:B-12---:R-:W0:Y:S02]  /*14a0*/  LDS R11, [UR4+0x104] ;  /* 0x00010404ff0b7984 */ /* 0x006e240008000800 */
[----:B0-----:R-:W-:-:S05]  /*14b0*/  FADD R10, R10, R11 ;  /* 0x0000000b0a0a7221 */ /* 0x001fca0000000000 */
[----:B------:R-:W-:Y:S04]  /*14c0*/  STS [UR4+0x104], R10 ;  /* 0x0001040aff007988 */ /* 0x000fe80008000804 */
[----:B------:R-:W-:Y:S04]  /*14d0*/  LDS R11, [R3+-0x14] ;  /* 0xffffec00030b7984 */ /* 0x000fe80000000800 */
[----:B------:R-:W0:Y:S02]  /*14e0*/  LDS R12, [UR4+0x104] ;  /* 0x00010404ff0c7984 */ /* 0x000e240008000800 */
        /* <DEDUP_REMOVED lines=18> */
[----:B------:R-:W-:Y:S04]  /*1610*/  LDS R8, [R3] ;  /* 0x0000000003087984 */ /* 0x000fe80000000800 */
[----:B------:R-:W0:Y:S02]  /*1620*/  LDS R13, [UR4+0x104] ;  /* 0x00010404ff0d7984 */ /* 0x000e240008000800 */
[----:B0-----:R-:W-:-:S05]  /*1630*/  FADD R8, R8, R13 ;  /* 0x0000000d08087221 */ /* 0x001fca0000000000 */
[----:B------:R-:W-:Y:S04]  /*1640*/  STS [UR4+0x104], R8 ;  /* 0x00010408ff007988 */ /* 0x000fe80008000804 */
[----:B------:R-:W-:Y:S04]  /*1650*/  LDS R9, [R3+0x4] ;  /* 0x0000040003097984 */ /* 0x000fe80000000800 */
        /* <DEDUP_REMOVED lines=23> */
[----:B------:R0:W-:Y:S04]  /*17d0*/  LDS R11, [R3+0x1c] ;  /* 0x00001c00030b7984 */ /* 0x0001e80000000800 */
[----:B------:R-:W1:Y:S01]  /*17e0*/  LDS R12, [UR4+0x104] ;  /* 0x00010404ff0c7984 */ /* 0x000e620008000800 */
[----:B0-----:R-:W-:Y:S01]  /*17f0*/  IADD3 R3, PT, PT, R3, 0x40, RZ ;  /* 0x0000004003037810 */ /* 0x001fe20007ffe0ff */
[----:B-1----:R-:W-:-:S05]  /*1800*/  FADD R11, R11, R12 ;  /* 0x0000000c0b0b7221 */ /* 0x002fca0000000000 */
[----:B------:R1:W-:Y:S01]  /*1810*/  STS [UR4+0x104], R11 ;  /* 0x0001040bff007988 */ /* 0x0003e20008000804 */
[----:B------:R-:W-:Y:S05]  /*1820*/  @P0 BRA `(.L_x_13) ;  /* 0xfffffff800ec0947 */ /* 0x000fea000383ffff */
.L_x_12:
[----:B------:R-:W-:Y:S05]  /*1830*/  @!P1 BRA `(.L_x_11) ;  /* 0x0000000400249947 */ /* 0x000fea0003800000 */
[----:B------:R-:W-:Y:S02]  /*1840*/  ISETP.GE.U32.AND P0, PT, R14, 0x8, PT ;  /* 0x000000080e00780c */ /* 0x000fe40003f06070 */
[----:B------:R-:W-:-:S04]  /*1850*/  LOP3.LUT R13, R7, 0x7, RZ, 0xc0, !PT ;  /* 0x00000007070d7812 */ /* 0x000fc800078ec0ff */
[----:B------:R-:W-:-:S07]  /*1860*/  ISETP.NE.AND P1, PT, R13, RZ, PT ;  /* 0x000000ff0d00720c */ /* 0x000fce0003f25270 */
[----:B------:R-:W-:Y:S06]  /*1870*/  @!P0 BRA `(.L_x_14) ;  /* 0x0000000000888947 */ /* 0x000fec0003800000 */
[C---:B------:R-:W-:Y:S01]  /*1880*/  LEA R3, R0.reuse, UR4, 0x2 ;  /* 0x0000000400037c11 */ /* 0x040fe2000f8e10ff */
[----:B------:R-:W-:-:S04]  /*1890*/  VIADD R0, R0, 0x8 ;  /* 0x0000000800007836 */ /* 0x000fc80000000000 */
[----:B------:R-:W-:Y:S04]  /*18a0*/  LDS R6, [R3] ;  /* 0x0000000003067984 */ /* 0x000fe80000000800 */
[----:B0-----:R-:W0:Y:S02]  /*18b0*/  LDS R9, [UR4+0x104] ;  /* 0x00010404ff097984 */ /* 0x001e240008000800 */
        /* <DEDUP_REMOVED lines=11> */
[----:B-12---:R-:W0:Y:S02]  /*1970*/  LDS R11, [UR4+0x104] ;  /* 0x00010404ff0b7984 */ /* 0x006e240008000800 */
        /* <DEDUP_REMOVED lines=17> */
[----:B------:R3:W-:Y:S02]  /*1a90*/  STS [UR4+0x104], R10 ;  /* 0x0001040aff007988 */ /* 0x0007e40008000804 */
.L_x_14:
[----:B------:R-:W-:Y:S05]  /*1aa0*/  @!P1 BRA `(.L_x_11) ;  /* 0x0000000000889947 */ /* 0x000fea0003800000 */
[----:B------:R-:W-:Y:S02]  /*1ab0*/  ISETP.GE.U32.AND P0, PT, R13, 0x4, PT ;  /* 0x000000040d00780c */ /* 0x000fe40003f06070 */
[----:B------:R-:W-:-:S04]  /*1ac0*/  LOP3.LUT R7, R7, 0x3, RZ, 0xc0, !PT ;  /* 0x0000000307077812 */ /* 0x000fc800078ec0ff */
[----:B------:R-:W-:-:S07]  /*1ad0*/  ISETP.NE.AND P1, PT, R7, RZ, PT ;  /* 0x000000ff0700720c */ /* 0x000fce0003f25270 */
[----:B------:R-:W-:Y:S06]  /*1ae0*/  @!P0 BRA `(.L_x_15) ;  /* 0x0000000000488947 */ /* 0x000fec0003800000 */
[C---:B-12---:R-:W-:Y:S02]  /*1af0*/  LEA R11, R0.reuse, UR4, 0x2 ;  /* 0x00000004000b7c11 */ /* 0x046fe4000f8e10ff */
[----:B------:R-:W-:-:S03]  /*1b00*/  IADD3 R0, PT, PT, R0, 0x4, RZ ;  /* 0x0000000400007810 */ /* 0x000fc60007ffe0ff */
[----:B------:R-:W-:Y:S04]  /*1b10*/  LDS R3, [R11] ;  /* 0x000000000b037984 */ /* 0x000fe80000000800 */
[----:B------:R-:W1:Y:S02]  /*1b20*/  LDS R6, [UR4+0x104] ;  /* 0x00010404ff067984 */ /* 0x000e640008000800 */
[----:B-1----:R-:W-:-:S05]  /*1b30*/  FADD R3, R3, R6 ;  /* 0x0000000603037221 */ /* 0x002fca0000000000 */
[----:B------:R-:W-:Y:S04]  /*1b40*/  STS [UR4+0x104], R3 ;  /* 0x00010403ff007988 */ /* 0x000fe80008000804 */
[----:B------:R-:W-:Y:S04]  /*1b50*/  LDS R6, [R11+0x4] ;  /* 0x000004000b067984 */ /* 0x000fe80000000800 */
        /* <DEDUP_REMOVED lines=8> */
[----:B---3--:R-:W0:Y:S02]  /*1be0*/  LDS R10, [UR4+0x104] ;  /* 0x00010404ff0a7984 */ /* 0x008e240008000800 */
[----:B0-----:R-:W-:-:S05]  /*1bf0*/  FADD R9, R9, R10 ;  /* 0x0000000a09097221 */ /* 0x001fca0000000000 */
[----:B------:R4:W-:Y:S02]  /*1c00*/  STS [UR4+0x104], R9 ;  /* 0x00010409ff007988 */ /* 0x0009e40008000804 */
.L_x_15:
[----:B------:R-:W-:Y:S05]  /*1c10*/  @!P1 BRA `(.L_x_11) ;  /* 0x00000000002c9947 */ /* 0x000fea0003800000 */
[----:B------:R-:W-:Y:S02]  /*1c20*/  LEA R0, R0, UR4, 0x2 ;  /* 0x0000000400007c11 */ /* 0x000fe4000f8e10ff */
[----:B------:R-:W-:-:S07]  /*1c30*/  IADD3 R7, PT, PT, -R7, RZ, RZ ;  /* 0x000000ff07077210 */ /* 0x000fce0007ffe1ff */
.L_x_16:
[----:B0-----:R5:W-:Y:S01]  /*1c40*/  LDS R3, [R0] ;  /* 0x0000000000037984 */ /* 0x001be20000000800 */
[----:B------:R-:W-:Y:S01]  /*1c50*/  VIADD R7, R7, 0x1 ;  /* 0x0000000107077836 */ /* 0x000fe20000000000 */
[----:B------:R-:W-:Y:S05]  /*1c60*/  YIELD ;  /* 0x0000000000007946 */ /* 0x000fea0003800000 */
[----:B------:R-:W0:Y:S01]  /*1c70*/  LDS R6, [UR4+0x104] ;  /* 0x00010404ff067984 */ /* 0x000e220008000800 */
[----:B------:R-:W-:Y:S02]  /*1c80*/  ISETP.NE.AND P0, PT, R7, RZ, PT ;  /* 0x000000ff0700720c */ /* 0x000fe40003f05270 */
[----:B-----5:R-:W-:Y:S01]  /*1c90*/  IADD3 R0, PT, PT, R0, 0x4, RZ ;  /* 0x0000000400007810 */ /* 0x020fe20007ffe0ff */
[----:B0-----:R-:W-:-:S05]  /*1ca0*/  FADD R3, R3, R6 ;  /* 0x0000000603037221 */ /* 0x001fca0000000000 */
[----:B------:R0:W-:Y:S05]  /*1cb0*/  STS [UR4+0x104], R3 ;  /* 0x00010403ff007988 */ /* 0x0001ea0008000804 */
[----:B------:R-:W-:Y:S05]  /*1cc0*/  @P0 BRA `(.L_x_16) ;  /* 0xfffffffc00dc0947 */ /* 0x000fea000383ffff */
.L_x_11:
[----:B------:R-:W-:Y:S05]  /*1cd0*/  BSYNC B0 ;  /* 0x0000000000007941 */ /* 0x000fea0003800000 */
.L_x_10:
[----:B0-2---:R-:W-:Y:S01]  /*1ce0*/  LDS R2, [R2] ;  /* 0x0000000002027984 */ /* 0x005fe20000000800 */
[----:B------:R-:W-:Y:S03]  /*1cf0*/  BSSY.RECONVERGENT B0, `(.L_x_17) ;  /* 0x000000d000007945 */ /* 0x000fe60003800200 */
[----:B------:R-:W0:Y:S02]  /*1d00*/  LDS R3, [UR4+0x104] ;  /* 0x00010404ff037984 */ /* 0x000e240008000800 */
[----:B0-----:R-:W0:Y:S08]  /*1d10*/  MUFU.RCP R0, R3 ;  /* 0x0000000300007308 */ /* 0x001e300000001000 */
[----:B------:R-:W2:Y:S01]  /*1d20*/  FCHK P0, R2, R3 ;  /* 0x0000000302007302 */ /* 0x000ea20000000000 */
[----:B0-----:R-:W-:-:S04]  /*1d30*/  FFMA R7, -R3, R0, 1 ;  /* 0x3f80000003077423 */ /* 0x001fc80000000100 */
[----:B------:R-:W-:-:S04]  /*1d40*/  FFMA R7, R0, R7, R0 ;  /* 0x0000000700077223 */ /* 0x000fc80000000000 */
[----:B------:R-:W-:-:S04]  /*1d50*/  FFMA R0, R2, R7, RZ ;  /* 0x0000000702007223 */ /* 0x000fc800000000ff */
[----:B------:R-:W-:-:S04]  /*1d60*/  FFMA R6, -R3, R0, R2 ;  /* 0x0000000003067223 */ /* 0x000fc80000000102 */
[----:B------:R-:W-:Y:S01]  /*1d70*/  FFMA R7, R7, R6, R0 ;  /* 0x0000000607077223 */ /* 0x000fe20000000000 */
[----:B--2---:R-:W-:Y:S06]  /*1d80*/  @!P0 BRA `(.L_x_18) ;  /* 0x00000000000c8947 */ /* 0x004fec0003800000 */
[----:B------:R-:W-:-:S07]  /*1d90*/  MOV R6, 0x1db0 ;  /* 0x00001db000067802 */ /* 0x000fce0000000f00 */
[----:B-1-34-:R-:W-:Y:S05]  /*1da0*/  CALL.REL.NOINC `($__internal_0_$__cuda_sm3x_div_rn_noftz_f32_slowpath) ;  /* 0x0000000000107944 */ /* 0x01afea0003c00000 */
[----:B------:R-:W-:-:S07]  /*1db0*/  MOV R7, R0 ;  /* 0x0000000000077202 */ /* 0x000fce0000000f00 */
.L_x_18:
[----:B------:R-:W-:Y:S05]  /*1dc0*/  BSYNC.RECONVERGENT B0 ;  /* 0x0000000000007941 */ /* 0x000fea0003800200 */
.L_x_17:
[----:B------:R-:W-:Y:S01]  /*1dd0*/  STG.E desc[UR10][R4.64], R7 ;  /* 0x0000000704007986 */ /* 0x000fe2000c10190a */
[----:B------:R-:W-:Y:S05]  /*1de0*/  EXIT ;  /* 0x000000000000794d */ /* 0x000fea0003800000 */
        .weak           $__internal_0_$__cuda_sm3x_div_rn_noftz_f32_slowpath
        .type           $__internal_0_$__cuda_sm3x_div_rn_noftz_f32_slowpath,@function
        .size           $__internal_0_$__cuda_sm3x_div_rn_noftz_f32_slowpath,(.L_x_51 - $__internal_0_$__cuda_sm3x_div_rn_noftz_f32_slowpath)
$__internal_0_$__cuda_sm3x_div_rn_noftz_f32_slowpath:
[--C-:B------:R-:W-:Y:S01]  /*1df0*/  SHF.R.U32.HI R7, RZ, 0x17, R3.reuse ;  /* 0x00000017ff077819 */ /* 0x100fe20000011603 */
[----:B------:R-:W-:Y:S01]  /*1e00*/  BSSY.RECONVERGENT B1, `(.L_x_19) ;  /* 0x0000064000017945 */ /* 0x000fe20003800200 */
[----:B------:R-:W-:Y:S01]  /*1e10*/  SHF.R.U32.HI R0, RZ, 0x17, R2 ;  /* 0x00000017ff007819 */ /* 0x000fe20000011602 */
[----:B------:R-:W-:Y:S01]  /*1e20*/  IMAD.MOV.U32 R9, RZ, RZ, R3 ;  /* 0x000000ffff097224 */ /* 0x000fe200078e0003 */
[----:B------:R-:W-:Y:S02]  /*1e30*/  LOP3.LUT R7, R7, 0xff, RZ, 0xc0, !PT ;  /* 0x000000ff07077812 */ /* 0x000fe400078ec0ff */
[----:B------:R-:W-:Y:S02]  /*1e40*/  LOP3.LUT R0, R0, 0xff, RZ, 0xc0, !PT ;  /* 0x000000ff00007812 */ /* 0x000fe400078ec0ff */
[----:B------:R-:W-:Y:S01]  /*1e50*/  MOV R8, R2 ;  /* 0x0000000200087202 */ /* 0x000fe20000000f00 */
[----:B------:R-:W-:Y:S01]  /*1e60*/  VIADD R12, R7, 0xffffffff ;  /* 0xffffffff070c7836 */ /* 0x000fe20000000000 */
[----:B------:R-:W-:-:S04]  /*1e70*/  IADD3 R11, PT, PT, R0, -0x1, RZ ;  /* 0xffffffff000b7810 */ /* 0x000fc80007ffe0ff */
[----:B------:R-:W-:-:S04]  /*1e80*/  ISETP.GT.U32.AND P0, PT, R12, 0xfd, PT ;  /* 0x000000fd0c00780c */ /* 0x000fc80003f04070 */
[----:B------:R-:W-:-:S13]  /*1e90*/  ISETP.GT.U32.OR P0, PT, R11, 0xfd, P0 ;  /* 0x000000fd0b00780c */ /* 0x000fda0000704470 */
[----:B------:R-:W-:Y:S01]  /*1ea0*/  @!P0 MOV R10, RZ ;  /* 0x000000ff000a8202 */ /* 0x000fe20000000f00 */
[----:B------:R-:W-:Y:S06]  /*1eb0*/  @!P0 BRA `(.L_x_20) ;  /* 0x00000000005c8947 */ /* 0x000fec0003800000 */
[----:B------:R-:W-:Y:S02]  /*1ec0*/  FSETP.GTU.FTZ.AND P0, PT, |R2|, +INF , PT ;  /* 0x7f8000000200780b */ /* 0x000fe40003f1c200 */
[----:B------:R-:W-:-:S04]  /*1ed0*/  FSETP.GTU.FTZ.AND P1, PT, |R3|, +INF , PT ;  /* 0x7f8000000300780b */ /* 0x000fc80003f3c200 */
[----:B------:R-:W-:-:S13]  /*1ee0*/  PLOP3.LUT P0, PT, P0, P1, PT, 0xf8, 0x8f ;  /* 0x00000000008f781c */ /* 0x000fda0000703f70 */
[----:B------:R-:W-:Y:S05]  /*1ef0*/  @P0 BRA `(.L_x_21) ;  /* 0x00000004004c0947 */ /* 0x000fea0003800000 */
[----:B------:R-:W-:-:S13]  /*1f00*/  LOP3.LUT P0, RZ, R9, 0x7fffffff, R8, 0xc8, !PT ;  /* 0x7fffffff09ff7812 */ /* 0x000fda000780c808 */
[----:B------:R-:W-:Y:S05]  /*1f10*/  @!P0 BRA `(.L_x_22) ;  /* 0x00000004003c8947 */ /* 0x000fea0003800000 */
[C---:B------:R-:W-:Y:S02]  /*1f20*/  FSETP.NEU.FTZ.AND P2, PT, |R2|.reuse, +INF , PT ;  /* 0x7f8000000200780b */ /* 0x040fe40003f5d200 */
[----:B------:R-:W-:Y:S02]  /*1f30*/  FSETP.NEU.FTZ.AND P0, PT, |R3|, +INF , PT ;  /* 0x7f8000000300780b */ /* 0x000fe40003f1d200 */
[----:B------:R-:W-:-:S11]  /*1f40*/  FSETP.NEU.FTZ.AND P1, PT, |R2|, +INF , PT ;  /* 0x7f8000000200780b */ /* 0x000fd60003f3d200 */
[----:B------:R-:W-:Y:S05]  /*1f50*/  @!P0 BRA !P2, `(.L_x_22) ;  /* 0x00000004002c8947 */ /* 0x000fea0005000000 */
[----:B------:R-:W-:-:S04]  /*1f60*/  LOP3.LUT P2, RZ, R8, 0x7fffffff, RZ, 0xc0, !PT ;  /* 0x7fffffff08ff7812 */ /* 0x000fc8000784c0ff */
[----:B------:R-:W-:-:S13]  /*1f70*/  PLOP3.LUT P0, PT, P0, P2, PT, 0x2f, 0xf2 ;  /* 0x0000000000f2781c */ /* 0x000fda0000704577 */
[----:B------:R-:W-:Y:S05]  /*1f80*/  @P0 BRA `(.L_x_23) ;  /* 0x0000000400180947 */ /* 0x000fea0003800000 */
[----:B------:R-:W-:-:S04]  /*1f90*/  LOP3.LUT P0, RZ, R9, 0x7fffffff, RZ, 0xc0, !PT ;  /* 0x7fffffff09ff7812 */ /* 0x000fc8000780c0ff */
[----:B------:R-:W-:-:S13]  /*1fa0*/  PLOP3.LUT P0, PT, P1, P0, PT, 0x2f, 0xf2 ;  /* 0x0000000000f2781c */ /* 0x000fda0000f00577 */
[----:B------:R-:W-:Y:S05]  /*1fb0*/  @P0 BRA `(.L_x_24) ;  /* 0x0000000400000947 */ /* 0x000fea0003800000 */
[----:B------:R-:W-:Y:S02]  /*1fc0*/  ISETP.GE.AND P0, PT, R11, RZ, PT ;  /* 0x000000ff0b00720c */ /* 0x000fe40003f06270 */
[----:B------:R-:W-:-:S11]  /*1fd0*/  ISETP.GE.AND P1, PT, R12, RZ, PT ;  /* 0x000000ff0c00720c */ /* 0x000fd60003f26270 */
[----:B------:R-:W-:Y:S01]  /*1fe0*/  @P0 MOV R10, RZ ;  /* 0x000000ff000a0202 */ /* 0x000fe20000000f00 */
[----:B------:R-:W-:Y:S02]  /*1ff0*/  @!P0 IMAD.MOV.U32 R10, RZ, RZ, -0x40 ;  /* 0xffffffc0ff0a8424 */ /* 0x000fe400078e00ff */
[----:B------:R-:W-:Y:S01]  /*2000*/  @!P0 FFMA R8, R2, 1.84467440737095516160e+19, RZ ;  /* 0x5f80000002088823 */ /* 0x000fe200000000ff */
[----:B------:R-:W-:Y:S02]  /*2010*/  @!P1 FFMA R9, R3, 1.84467440737095516160e+19, RZ ;  /* 0x5f80000003099823 */ /* 0x000fe400000000ff */
[----:B------:R-:W-:-:S07]  /*2020*/  @!P1 IADD3 R10, PT, PT, R10, 0x40, RZ ;  /* 0x000000400a0a9810 */ /* 0x000fce0007ffe0ff */
.L_x_20:
[----:B------:R-:W-:Y:S01]  /*2030*/  LEA R2, R7, 0xc0800000, 0x17 ;  /* 0xc080000007027811 */ /* 0x000fe200078eb8ff */
[----:B------:R-:W-:Y:S03]  /*2040*/  BSSY.RECONVERGENT B2, `(.L_x_25) ;  /* 0x0000036000027945 */ /* 0x000fe60003800200 */
[----:B------:R-:W-:Y:S01]  /*2050*/  IADD3 R9, PT, PT, -R2, R9, RZ ;  /* 0x0000000902097210 */ /* 0x000fe20007ffe1ff */
[----:B------:R-:W-:-:S03]  /*2060*/  VIADD R2, R0, 0xffffff81 ;  /* 0xffffff8100027836 */ /* 0x000fc60000000000 */
[----:B------:R-:W0:Y:S01]  /*2070*/  MUFU.RCP R3, R9 ;  /* 0x0000000900037308 */ /* 0x000e220000001000 */
[----:B------:R-:W-:Y:S01]  /*2080*/  FADD.FTZ R11, -R9, -RZ ;  /* 0x800000ff090b7221 */ /* 0x000fe20000010100 */
[C---:B------:R-:W-:Y:S01]  /*2090*/  IMAD R0, R2.reuse, -0x800000, R8 ;  /* 0xff80000002007824 */ /* 0x040fe200078e0208 */
[----:B------:R-:W-:-:S04]  /*20a0*/  IADD3 R7, PT, PT, R2, 0x7f, -R7 ;  /* 0x0000007f02077810 */ /* 0x000fc80007ffe807 */
[----:B------:R-:W-:Y:S01]  /*20b0*/  IADD3 R7, PT, PT, R7, R10, RZ ;  /* 0x0000000a07077210 */ /* 0x000fe20007ffe0ff */
[----:B0-----:R-:W-:-:S04]  /*20c0*/  FFMA R12, R3, R11, 1 ;  /* 0x3f800000030c7423 */ /* 0x001fc8000000000b */
[----:B------:R-:W-:-:S04]  /*20d0*/  FFMA R12, R3, R12, R3 ;  /* 0x0000000c030c7223 */ /* 0x000fc80000000003 */
[----:B------:R-:W-:-:S04]  /*20e0*/  FFMA R3, R0, R12, RZ ;  /* 0x0000000c00037223 */ /* 0x000fc800000000ff */
[----:B------:R-:W-:-:S04]  /*20f0*/  FFMA R8, R11, R3, R0 ;  /* 0x000000030b087223 */ /* 0x000fc80000000000 */
[----:B------:R-:W-:-:S04]  /*2100*/  FFMA R3, R12, R8, R3 ;  /* 0x000000080c037223 */ /* 0x000fc80000000003 */
[----:B------:R-:W-:-:S04]  /*2110*/  FFMA R8, R11, R3, R0 ;  /* 0x000000030b087223 */ /* 0x000fc80000000000 */
[----:B------:R-:W-:-:S05]  /*2120*/  FFMA R0, R12, R8, R3 ;  /* 0x000000080c007223 */ /* 0x000fca0000000003 */
[----:B------:R-:W-:-:S04]  /*2130*/  SHF.R.U32.HI R2, RZ, 0x17, R0 ;  /* 0x00000017ff027819 */ /* 0x000fc80000011600 */
[----:B------:R-:W-:-:S04]  /*2140*/  LOP3.LUT R2, R2, 0xff, RZ, 0xc0, !PT ;  /* 0x000000ff02027812 */ /* 0x000fc800078ec0ff */
[----:B------:R-:W-:-:S05]  /*2150*/  IADD3 R9, PT, PT, R2, R7, RZ ;  /* 0x0000000702097210 */ /* 0x000fca0007ffe0ff */
[----:B------:R-:W-:-:S05]  /*2160*/  VIADD R2, R9, 0xffffffff ;  /* 0xffffffff09027836 */ /* 0x000fca0000000000 */
[----:B------:R-:W-:-:S13]  /*2170*/  ISETP.GE.U32.AND P0, PT, R2, 0xfe, PT ;  /* 0x000000fe0200780c */ /* 0x000fda0003f06070 */
[----:B------:R-:W-:Y:S05]  /*2180*/  @!P0 BRA `(.L_x_26) ;  /* 0x0000000000808947 */ /* 0x000fea0003800000 */
[----:B------:R-:W-:-:S13]  /*2190*/  ISETP.GT.AND P0, PT, R9, 0xfe, PT ;  /* 0x000000fe0900780c */ /* 0x000fda0003f04270 */
[----:B------:R-:W-:Y:S05]  /*21a0*/  @P0 BRA `(.L_x_27) ;  /* 0x00000000006c0947 */ /* 0x000fea0003800000 */
[----:B------:R-:W-:-:S13]  /*21b0*/  ISETP.GE.AND P0, PT, R9, 0x1, PT ;  /* 0x000000010900780c */ /* 0x000fda0003f06270 */
[----:B------:R-:W-:Y:S05]  /*21c0*/  @P0 BRA `(.L_x_28) ;  /* 0x0000000000740947 */ /* 0x000fea0003800000 */
[----:B------:R-:W-:Y:S02]  /*21d0*/  ISETP.GE.AND P0, PT, R9, -0x18, PT ;  /* 0xffffffe80900780c */ /* 0x000fe40003f06270 */
[----:B------:R-:W-:-:S11]  /*21e0*/  LOP3.LUT R0, R0, 0x80000000, RZ, 0xc0, !PT ;  /* 0x8000000000007812 */ /* 0x000fd600078ec0ff */
[----:B------:R-:W-:Y:S05]  /*21f0*/  @!P0 BRA `(.L_x_28) ;  /* 0x0000000000688947 */ /* 0x000fea0003800000 */
[-CC-:B------:R-:W-:Y:S01]  /*2200*/  FFMA.RZ R2, R12, R8.reuse, R3.reuse ;  /* 0x000000080c027223 */ /* 0x180fe2000000c003 */
[C---:B------:R-:W-:Y:S02]  /*2210*/  ISETP.NE.AND P2, PT, R9.reuse, RZ, PT ;  /* 0x000000ff0900720c */ /* 0x040fe40003f45270 */
[C---:B------:R-:W-:Y:S02]  /*2220*/  ISETP.NE.AND P1, PT, R9.reuse, RZ, PT ;  /* 0x000000ff0900720c */ /* 0x040fe40003f25270 */
[----:B------:R-:W-:Y:S01]  /*2230*/  LOP3.LUT R7, R2, 0x7fffff, RZ, 0xc0, !PT ;  /* 0x007fffff02077812 */ /* 0x000fe200078ec0ff */
[CCC-:B------:R-:W-:Y:S01]  /*2240*/  FFMA.RP R2, R12.reuse, R8.reuse, R3.reuse ;  /* 0x000000080c027223 */ /* 0x1c0fe20000008003 */
[----:B------:R-:W-:Y:S01]  /*2250*/  FFMA.RM R3, R12, R8, R3 ;  /* 0x000000080c037223 */ /* 0x000fe20000004003 */
[----:B------:R-:W-:Y:S02]  /*2260*/  IADD3 R8, PT, PT, R9, 0x20, RZ ;  /* 0x0000002009087810 */ /* 0x000fe40007ffe0ff */
[----:B------:R-:W-:-:S02]  /*2270*/  LOP3.LUT R7, R7, 0x800000, RZ, 0xfc, !PT ;  /* 0x0080000007077812 */ /* 0x000fc400078efcff */
[----:B------:R-:W-:Y:S02]  /*2280*/  IADD3 R9, PT, PT, -R9, RZ, RZ ;  /* 0x000000ff09097210 */ /* 0x000fe40007ffe1ff */
[----:B------:R-:W-:Y:S02]  /*2290*/  SHF.L.U32 R8, R7, R8, RZ ;  /* 0x0000000807087219 */ /* 0x000fe400000006ff */
[----:B------:R-:W-:Y:S02]  /*22a0*/  FSETP.NEU.FTZ.AND P0, PT, R2, R3, PT ;  /* 0x000000030200720b */ /* 0x000fe40003f1d000 */
[----:B------:R-:W-:Y:S02]  /*22b0*/  SEL R2, R9, RZ, P2 ;  /* 0x000000ff09027207 */ /* 0x000fe40001000000 */
[----:B------:R-:W-:Y:S02]  /*22c0*/  ISETP.NE.AND P1, PT, R8, RZ, P1 ;  /* 0x000000ff0800720c */ /* 0x000fe40000f25270 */
[----:B------:R-:W-:-:S02]  /*22d0*/  SHF.R.U32.HI R2, RZ, R2, R7 ;  /* 0x00000002ff027219 */ /* 0x000fc40000011607 */
[----:B------:R-:W-:Y:S02]  /*22e0*/  PLOP3.LUT P0, PT, P0, P1, PT, 0xf8, 0x8f ;  /* 0x00000000008f781c */ /* 0x000fe40000703f70 */
[----:B------:R-:W-:Y:S02]  /*22f0*/  SHF.R.U32.HI R8, RZ, 0x1, R2 ;  /* 0x00000001ff087819 */ /* 0x000fe40000011602 */
[----:B------:R-:W-:-:S04]  /*2300*/  SEL R3, RZ, 0x1, !P0 ;  /* 0x00000001ff037807 */ /* 0x000fc80004000000 */
[----:B------:R-:W-:-:S04]  /*2310*/  LOP3.LUT R3, R3, 0x1, R8, 0xf8, !PT ;  /* 0x0000000103037812 */ /* 0x000fc800078ef808 */
[----:B------:R-:W-:-:S05]  /*2320*/  LOP3.LUT R3, R3, R2, RZ, 0xc0, !PT ;  /* 0x0000000203037212 */ /* 0x000fca00078ec0ff */
[----:B------:R-:W-:-:S05]  /*2330*/  IMAD.IADD R3, R8, 0x1, R3 ;  /* 0x0000000108037824 */ /* 0x000fca00078e0203 */
[----:B------:R-:W-:Y:S01]  /*2340*/  LOP3.LUT R0, R3, R0, RZ, 0xfc, !PT ;  /* 0x0000000003007212 */ /* 0x000fe200078efcff */
[----:B------:R-:W-:Y:S06]  /*2350*/  BRA `(.L_x_28) ;  /* 0x0000000000107947 */ /* 0x000fec0003800000 */
.L_x_27:
[----:B------:R-:W-:-:S04]  /*2360*/  LOP3.LUT R0, R0, 0x80000000, RZ, 0xc0, !PT ;  /* 0x8000000000007812 */ /* 0x000fc800078ec0ff */
[----:B------:R-:W-:Y:S01]  /*2370*/  LOP3.LUT R0, R0, 0x7f800000, RZ, 0xfc, !PT ;  /* 0x7f80000000007812 */ /* 0x000fe200078efcff */
[----:B------:R-:W-:Y:S06]  /*2380*/  BRA `(.L_x_28) ;  /* 0x0000000000047947 */ /* 0x000fec0003800000 */
.L_x_26:
[----:B------:R-:W-:-:S07]  /*2390*/  LEA R0, R7, R0, 0x17 ;  /* 0x0000000007007211 */ /* 0x000fce00078eb8ff */
.L_x_28:
[----:B------:R-:W-:Y:S05]  /*23a0*/  BSYNC.RECONVERGENT B2 ;  /* 0x0000000000027941 */ /* 0x000fea0003800200 */
.L_x_25:
[----:B------:R-:W-:Y:S05]  /*23b0*/  BRA `(.L_x_29) ;  /* 0x0000000000207947 */ /* 0x000fea0003800000 */
.L_x_24:
[----:B------:R-:W-:-:S04]  /*23c0*/  LOP3.LUT R0, R9, 0x80000000, R8, 0x48, !PT ;  /* 0x8000000009007812 */ /* 0x000fc800078e4808 */
[----:B------:R-:W-:Y:S01]  /*23d0*/  LOP3.LUT R0, R0, 0x7f800000, RZ, 0xfc, !PT ;  /* 0x7f80000000007812 */ /* 0x000fe200078efcff */
[----:B------:R-:W-:Y:S06]  /*23e0*/  BRA `(.L_x_29) ;  /* 0x0000000000147947 */ /* 0x000fec0003800000 */
.L_x_23:
[----:B------:R-:W-:Y:S01]  /*23f0*/  LOP3.LUT R0, R9, 0x80000000, R8, 0x48, !PT ;  /* 0x8000000009007812 */ /* 0x000fe200078e4808 */
[----:B------:R-:W-:Y:S06]  /*2400*/  BRA `(.L_x_29) ;  /* 0x00000000000c7947 */ /* 0x000fec0003800000 */
.L_x_22:
[----:B------:R-:W0:Y:S01]  /*2410*/  MUFU.RSQ R0, -QNAN ;  /* 0xffc0000000007908 */ /* 0x000e220000001400 */
[----:B------:R-:W-:Y:S05]  /*2420*/  BRA `(.L_x_29) ;  /* 0x0000000000047947 */ /* 0x000fea0003800000 */
.L_x_21:
[----:B------:R-:W-:-:S07]  /*2430*/  FADD.FTZ R0, R2, R3 ;  /* 0x0000000302007221 */ /* 0x000fce0000010000 */
.L_x_29:
[----:B------:R-:W-:Y:S05]  /*2440*/  BSYNC.RECONVERGENT B1 ;  /* 0x0000000000017941 */ /* 0x000fea0003800200 */
.L_x_19:
[----:B------:R-:W-:-:S04]  /*2450*/  HFMA2 R7, -RZ, RZ, 0, 0 ;  /* 0x00000000ff077431 */ /* 0x000fc800000001ff */
[----:B0-----:R-:W-:Y:S05]  /*2460*/  RET.REL.NODEC R6 `(_Z13softmax_layerPfS_S_S_iii) ;  /* 0xffffffd806e47950 */ /* 0x001fea0003c3ffff */
.L_x_30:
[----:B------:R-:W-:-:S00]  /*2470*/  BRA `(.L_x_30) ;  /* 0xfffffffc00fc7947 */ /* 0x000fc0000383ffff */
[----:B------:R-:W-:-:S00]  /*2480*/  NOP ;  /* 0x0000000000007918 */ /* 0x000fc00000000000 */
[----:B------:R-:W-:-:S00]  /*2490*/  NOP ;  /* 0x0000000000007918 */ /* 0x000fc00000000000 */
[----:B------:R-:W-:-:S00]  /*24a0*/  NOP ;  /* 0x0000000000007918 */ /* 0x000fc00000000000 */
[----:B------:R-:W-:-:S00]  /*24b0*/  NOP ;  /* 0x0000000000007918 */ /* 0x000fc00000000000 */
[----:B------:R-:W-:-:S00]  /*24c0*/  NOP ;  /* 0x0000000000007918 */ /* 0x000fc00000000000 */
[----:B------:R-:W-:-:S00]  /*24d0*/  NOP ;  /* 0x0000000000007918 */ /* 0x000fc00000000000 */
[----:B------:R-:W-:-:S00]  /*24e0*/  NOP ;  /* 0x0000000000007918 */ /* 0x000fc00000000000 */
[----:B------:R-:W-:-:S00]  /*24f0*/  NOP ;  /* 0x0000000000007918 */ /* 0x000fc00000000000 */
.L_x_51:


//--------------------- .text._Z12maxout_layerPfS_S_S_iiiiiiiiii --------------------------
	.section	.text._Z12maxout_layerPfS_S_S_iiiiiiiiii,"ax",@progbits
	.align	128
        .global         _Z12maxout_layerPfS_S_S_iiiiiiiiii
        .type           _Z12maxout_layerPfS_S_S_iiiiiiiiii,@function
        .size           _Z12maxout_layerPfS_S_S_iiiiiiiiii,(.L_x_53 - _Z12maxout_layerPfS_S_S_iiiiiiiiii)
        .other          _Z12maxout_layerPfS_S_S_iiiiiiiiii,@"STO_CUDA_ENTRY STV_DEFAULT"
_Z12maxout_layerPfS_S_S_iiiiiiiiii:
.text._Z12maxout_layerPfS_S_S_iiiiiiiiii:
[----:B------:R-:W-:Y:S08]  /*0000*/  LDC R1, c[0x0][0x37c] ;  /* 0x0000df00ff017b82 */ /* 0x000ff00000000800 */
[----:B------:R-:W0:Y:S01]  /*0010*/  LDC R2, c[0x0][0x3b0] ;  /* 0x0000ec00ff027b82 */ /* 0x000e220000000800 */
[----:B------:R-:W1:Y:S01]  /*0020*/  S2R R6, SR_TID.Z ;  /* 0x0000000000067919 */ /* 0x000e620000002300 */
[----:B------:R-:W2:Y:S01]  /*0030*/  LDCU UR6, c[0x0][0x3b4] ;  /* 0x00007680ff0677ac */ /* 0x000ea20008000800 */
[----:B------:R-:W3:Y:S05]  /*0040*/  LDCU UR7, c[0x0][0x3b8] ;  /* 0x00007700ff0777ac */ /* 0x000eea0008000800 */
[----:B------:R-:W4:Y:S01]  /*0050*/  LDC R3, c[0x0][0x360] ;  /* 0x0000d800ff037b82 */ /* 0x000f220000000800 */
[----:B------:R-:W5:Y:S07]  /*0060*/  LDCU UR8, c[0x0][0x3a0] ;  /* 0x00007400ff0877ac */ /* 0x000f6e0008000800 */
[----:B------:R-:W2:Y:S01]  /*0070*/  LDC R10, c[0x0][0x364] ;  /* 0x0000d900ff0a7b82 */ /* 0x000ea20000000800 */
[----:B0-----:R-:W-:-:S07]  /*0080*/  IABS R9, R2 ;  /* 0x0000000200097213 */ /* 0x001fce0000000000 */
[----:B------:R-:W1:Y:S01]  /*0090*/  S2UR UR4, SR_CTAID.Z ;  /* 0x00000000000479c3 */ /* 0x000e620000002700 */
[----:B------:R-:W0:Y:S07]  /*00a0*/  I2F.RP R0, R9 ;  /* 0x0000000900007306 */ /* 0x000e2e0000209400 */
[----:B------:R-:W1:Y:S08]  /*00b0*/  LDC R7, c[0x0][0x368] ;  /* 0x0000da00ff077b82 */ /* 0x000e700000000800 */
[----:B------:R-:W2:Y:S01]  /*00c0*/  S2UR UR5, SR_CTAID.Y ;  /* 0x00000000000579c3 */ /* 0x000ea20000002600 */
[----:B0-----:R-:W0:Y:S01]  /*00d0*/  MUFU.RCP R0, R0 ;  /* 0x0000000000007308 */ /* 0x001e220000001000 */
[----:B-1----:R-:W-:-:S06]  /*00e0*/  IMAD R7, R7, UR4, R6 ;  /* 0x0000000407077c24 */ /* 0x002fcc000f8e0206 */
[----:B------:R-:W4:Y:S01]  /*00f0*/  S2UR UR4, SR_CTAID.X ;  /* 0x00000000000479c3 */ /* 0x000f220000002500 */
[----:B0-----:R-:W-:Y:S02]  /*0100*/  IADD3 R4, PT, PT, R0, 0xffffffe, RZ ;  /* 0x0ffffffe00047810 */ /* 0x001fe40007ffe0ff */
[----:B------:R-:W-:Y:S02]  /*0110*/  IABS R0, R7 ;  /* 0x0000000700007213 */ /* 0x000fe40000000000 */
[----:B------:R0:W1:Y:S02]  /*0120*/  F2I.FTZ.U32.TRUNC.NTZ R5, R4 ;  /* 0x0000000400057305 */ /* 0x000064000021f000 */
[----:B0-----:R-:W-:Y:S01]  /*0130*/  HFMA2 R4, -RZ, RZ, 0, 0 ;  /* 0x00000000ff047431 */ /* 0x001fe200000001ff */
[----:B-1----:R-:W-:-:S05]  /*0140*/  IADD3 R8, PT, PT, RZ, -R5, RZ ;  /* 0x80000005ff087210 */ /* 0x002fca0007ffe0ff */
[----:B------:R-:W-:-:S04]  /*0150*/  IMAD R11, R8, R9, RZ ;  /* 0x00000009080b7224 */ /* 0x000fc800078e02ff */
[----:B------:R-:W-:Y:S01]  /*0160*/  IMAD.HI.U32 R5, R5, R11, R4 ;  /* 0x0000000b05057227 */ /* 0x000fe200078e0004 */
[----:B------:R-:W-:-:S04]  /*0170*/  LOP3.LUT R4, R7, R2, RZ, 0x3c, !PT ;  /* 0x0000000207047212 */ /* 0x000fc800078e3cff */
[----:B------:R-:W-:Y:S01]  /*0180*/  ISETP.GE.AND P2, PT, R4, RZ, PT ;  /* 0x000000ff0400720c */ /* 0x000fe20003f46270 */
[----:B------:R-:W-:-:S05]  /*0190*/  IMAD.HI.U32 R6, R5, R0, RZ ;  /* 0x0000000005067227 */ /* 0x000fca00078e00ff */
[----:B------:R-:W-:-:S05]  /*01a0*/  IADD3 R5, PT, PT, -R6, RZ, RZ ;  /* 0x000000ff06057210 */ /* 0x000fca0007ffe1ff */
[C---:B------:R-:W-:Y:S02]  /*01b0*/  IMAD R0, R9.reuse, R5, R0 ;  /* 0x0000000509007224 */ /* 0x040fe400078e0200 */
[----:B------:R-:W2:Y:S03]  /*01c0*/  S2R R5, SR_TID.Y ;  /* 0x0000000000057919 */ /* 0x000ea60000002200 */
[----:B------:R-:W-:-:S13]  /*01d0*/  ISETP.GT.U32.AND P1, PT, R9, R0, PT ;  /* 0x000000000900720c */ /* 0x000fda0003f24070 */
[-C--:B------:R-:W-:Y:S02]  /*01e0*/  @!P1 IADD3 R0, PT, PT, R0, -R9.reuse, RZ ;  /* 0x8000000900009210 */ /* 0x080fe40007ffe0ff */
[----:B------:R-:W-:Y:S02]  /*01f0*/  @!P1 IADD3 R6, PT, PT, R6, 0x1, RZ ;  /* 0x0000000106069810 */ /* 0x000fe40007ffe0ff */
[----:B------:R-:W-:Y:S02]  /*0200*/  ISETP.GE.U32.AND P0, PT, R0, R9, PT ;  /* 0x000000090000720c */ /* 0x000fe40003f06070 */
[----:B------:R-:W4:Y:S01]  /*0210*/  S2R R0, SR_TID.X ;  /* 0x0000000000007919 */ /* 0x000f220000002100 */
[----:B------:R-:W-:Y:S01]  /*0220*/  ISETP.NE.AND P1, PT, R2, RZ, PT ;  /* 0x000000ff0200720c */ /* 0x000fe20003f25270 */
[----:B--2---:R-:W-:-:S09]  /*0230*/  IMAD R10, R10, UR5, R5 ;  /* 0x000000050a0a7c24 */ /* 0x004fd2000f8e0205 */
[----:B------:R-:W-:-:S04]  /*0240*/  @P0 IADD3 R6, PT, PT, R6, 0x1, RZ ;  /* 0x0000000106060810 */ /* 0x000fc80007ffe0ff */
[----:B------:R-:W-:Y:S02]  /*0250*/  @!P2 IADD3 R6, PT, PT, -R6, RZ, RZ ;  /* 0x000000ff0606a210 */ /* 0x000fe40007ffe1ff */
[----:B------:R-:W-:Y:S02]  /*0260*/  @!P1 LOP3.LUT R6, RZ, R2, RZ, 0x33, !PT ;  /* 0x00000002ff069212 */ /* 0x000fe400078e33ff */
[----:B------:R-:W-:Y:S02]  /*0270*/  ISETP.GE.AND P0, PT, R10, UR6, PT ;  /* 0x000000060a007c0c */ /* 0x000fe4000bf06270 */
[----:B------:R-:W-:-:S05]  /*0280*/  IADD3 R4, PT, PT, -R6, RZ, RZ ;  /* 0x000000ff06047210 */ /* 0x000fca0007ffe1ff */
[----:B------:R-:W-:-:S05]  /*0290*/  IMAD R5, R2, R4, R7 ;  /* 0x0000000402057224 */ /* 0x000fca00078e0207 */
[----:B------:R-:W-:Y:S01]  /*02a0*/  ISETP.GE.AND P1, PT, R5, R2, PT ;  /* 0x000000020500720c */ /* 0x000fe20003f26270 */
[----:B----4-:R-:W-:-:S03]  /*02b0*/  IMAD R0, R3, UR4, R0 ;  /* 0x0000000403007c24 */ /* 0x010fc6000f8e0200 */
[----:B-----5:R-:W-:Y:S02]  /*02c0*/  ISETP.LT.AND P1, PT, R6, UR8, !P1 ;  /* 0x0000000806007c0c */ /* 0x020fe4000cf21270 */
[----:B---3--:R-:W-:-:S04]  /*02d0*/  ISETP.LT.AND P0, PT, R0, UR7, !P0 ;  /* 0x0000000700007c0c */ /* 0x008fc8000c701270 */
[----:B------:R-:W-:-:S13]  /*02e0*/  PLOP3.LUT P0, PT, P0, P1, PT, 0x80, 0x8 ;  /* 0x000000000008781c */ /* 0x000fda0000703070 */
[----:B------:R-:W-:Y:S05]  /*02f0*/  @!P0 EXIT ;  /* 0x000000000000894d */ /* 0x000fea0003800000 */
[----:B------:R-:W0:Y:S01]  /*0300*/  LDC.64 R2, c[0x0][0x3c0] ;  /* 0x0000f000ff027b82 */ /* 0x000e220000000a00 */
[----:B------:R-:W1:Y:S01]  /*0310*/  LDCU.64 UR16, c[0x0][0x358] ;  /* 0x00006b00ff1077ac */ /* 0x000e620008000a00 */
[----:B------:R-:W-:Y:S02]  /*0320*/  MOV R4, 0xff7fffff ;  /* 0xff7fffff00047802 */ /* 0x000fe40000000f00 */
[----:B0-----:R-:W-:-:S04]  /*0330*/  ISETP.GE.AND P0, PT, R2, 0x1, PT ;  /* 0x000000010200780c */ /* 0x001fc80003f06270 */
[----:B------:R-:W-:-:S13]  /*0340*/  ISETP.LT.OR P0, PT, R3, 0x1, !P0 ;  /* 0x000000010300780c */ /* 0x000fda0004701670 */
[----:B-1----:R-:W-:Y:S05]  /*0350*/  @P0 BRA `(.L_x_31) ;  /* 0x0000001400800947 */ /* 0x002fea0003800000 */
[----:B------:R-:W0:Y:S02]  /*0360*/  LDCU UR4, c[0x0][0x3bc] ;  /* 0x00007780ff0477ac */ /* 0x000e240008000800 */
[----:B0-----:R-:W-:-:S09]  /*0370*/  UISETP.GE.AND UP0, UPT, UR4, 0x1, UPT ;  /* 0x000000010400788c */ /* 0x001fd2000bf06270 */
[----:B------:R-:W-:Y:S05]  /*0380*/  BRA.U !UP0, `(.L_x_32) ;  /* 0x0000000d08107547 */ /* 0x000fea000b800000 */
[----:B------:R-:W0:Y:S01]  /*0390*/  LDCU UR10, c[0x0][0x3a4] ;  /* 0x00007480ff0a77ac */ /* 0x000e220008000800 */
[----:B------:R-:W-:Y:S01]  /*03a0*/  MOV R4, 0xff7fffff ;  /* 0xff7fffff00047802 */ /* 0x000fe20000000f00 */
[----:B------:R-:W-:Y:S01]  /*03b0*/  UMOV UR4, URZ ;  /* 0x000000ff00047c82 */ /* 0x000fe20008000000 */
[----:B0-----:R-:W-:Y:S02]  /*03c0*/  ULOP3.LUT UR11, UR10, 0x7ffffff8, URZ, 0xc0, !UPT ;  /* 0x7ffffff80a0b7892 */ /* 0x001fe4000f8ec0ff */
[----:B------:R-:W-:Y:S02]  /*03d0*/  ULOP3.LUT UR15, UR10, 0x7, URZ, 0xc0, !UPT ;  /* 0x000000070a0f7892 */ /* 0x000fe4000f8ec0ff */
[----:B------:R-:W-:Y:S02]  /*03e0*/  ULOP3.LUT UR10, UR10, 0x3, URZ, 0xc0, !UPT ;  /* 0x000000030a0a7892 */ /* 0x000fe4000f8ec0ff */
[----:B------:R-:W-:-:S12]  /*03f0*/  UIADD3 UR13, UPT, UPT, -UR11, URZ, URZ ;  /* 0x000000ff0b0d7290 */ /* 0x000fd8000fffe1ff */
.L_x_42:
[----:B------:R-:W0:Y:S01]  /*0400*/  S2R R0, SR_TID.X ;  /* 0x0000000000007919 */ /* 0x000e220000002100 */
[----:B------:R-:W0:Y:S08]  /*0410*/  S2UR UR5, SR_CTAID.X ;  /* 0x00000000000579c3 */ /* 0x000e300000002500 */
[----:B------:R-:W0:Y:S08]  /*0420*/  LDC R3, c[0x0][0x360] ;  /* 0x0000d800ff037b82 */ /* 0x000e300000000800 */
[----:B------:R-:W1:Y:S01]  /*0430*/  LDC R2, c[0x0][0x3c4] ;  /* 0x0000f100ff027b82 */ /* 0x000e620000000800 */
[----:B0-----:R-:W-:Y:S01]  /*0440*/  IMAD R3, R3, UR5, R0 ;  /* 0x0000000503037c24 */ /* 0x001fe2000f8e0200 */
[----:B------:R-:W-:-:S03]  /*0450*/  UMOV UR5, URZ ;  /* 0x000000ff00057c82 */ /* 0x000fc60008000000 */
[----:B-1----:R-:W-:-:S07]  /*0460*/  IMAD R3, R3, R2, UR4 ;  /* 0x0000000403037e24 */ /* 0x002fce000f8e0202 */
.L_x_41:
[----:B------:R-:W0:Y:S01]  /*0470*/  S2R R9, SR_TID.Y ;  /* 0x0000000000097919 */ /* 0x000e220000002200 */
[----:B------:R-:W0:Y:S01]  /*0480*/  S2UR UR6, SR_CTAID.Y ;  /* 0x00000000000679c3 */ /* 0x000e220000002600 */
[----:B------:R-:W1:Y:S07]  /*0490*/  LDCU.64 UR8, c[0x0][0x3b0] ;  /* 0x00007600ff0877ac */ /* 0x000e6e0008000a00 */
[----:B------:R-:W0:Y:S08]  /*04a0*/  LDC R2, c[0x0][0x364] ;  /* 0x0000d900ff027b82 */ /* 0x000e300000000800 */
[----:B------:R-:W2:Y:S01]  /*04b0*/  LDC R11, c[0x0][0x3c4] ;  /* 0x0000f100ff0b7b82 */ /* 0x000ea20000000800 */
[----:B0-----:R-:W-:Y:S01]  /*04c0*/  IMAD R2, R2, UR6, R9 ;  /* 0x0000000602027c24 */ /* 0x001fe2000f8e0209 */
[----:B------:R-:W-:-:S03]  /*04d0*/  UMOV UR6, URZ ;  /* 0x000000ff00067c82 */ /* 0x000fc60008000000 */
[----:B--2---:R-:W-:Y:S01]  /*04e0*/  IMAD R2, R2, R11, UR5 ;  /* 0x0000000502027e24 */ /* 0x004fe2000f8e020b */
[----:B------:R-:W-:Y:S01]  /*04f0*/  UIADD3 UR5, UPT, UPT, UR5, 0x1, URZ ;  /* 0x0000000105057890 */ /* 0x000fe2000fffe0ff */
[----:B-1----:R-:W-:-:S04]  /*0500*/  IMAD R0, R11, UR9, RZ ;  /* 0x000000090b007c24 */ /* 0x002fc8000f8e02ff */
[----:B------:R-:W-:Y:S01]  /*0510*/  IMAD R0, R3, R0, R2 ;  /* 0x0000000003007224 */ /* 0x000fe200078e0202 */
[----:B------:R-:W-:-:S03]  /*0520*/  ISETP.NE.AND P1, PT, R11, UR5, PT ;  /* 0x000000050b007c0c */ /* 0x000fc6000bf25270 */
[----:B------:R-:W-:-:S10]  /*0530*/  IMAD R0, R0, UR8, R5 ;  /* 0x0000000800007c24 */ /* 0x000fd4000f8e0205 */
.L_x_40:
[----:B------:R-:W-:Y:S01]  /*0540*/  HFMA2 R14, -RZ, RZ, 0, 0 ;  /* 0x00000000ff0e7431 */ /* 0x000fe200000001ff */
[----:B------:R-:W-:-:S06]  /*0550*/  UMOV UR7, URZ ;  /* 0x000000ff00077c82 */ /* 0x000fcc0008000000 */
.L_x_39:
[----:B------:R-:W0:Y:S01]  /*0560*/  LDCU UR8, c[0x0][0x3ac] ;  /* 0x00007580ff0877ac */ /* 0x000e220008000800 */
[----:B------:R-:W-:Y:S01]  /*0570*/  IADD3 R9, PT, PT, R3, UR7, RZ ;  /* 0x0000000703097c10 */ /* 0x000fe2000fffe0ff */
[----:B------:R-:W1:Y:S01]  /*0580*/  LDCU UR9, c[0x0][0x3bc] ;  /* 0x00007780ff0977ac */ /* 0x000e620008000800 */
[----:B------:R-:W-:Y:S01]  /*0590*/  UMOV UR14, UR7 ;  /* 0x00000007000e7c82 */ /* 0x000fe20008000000 */
[----:B------:R-:W-:Y:S02]  /*05a0*/  UIADD3 UR7, UPT, UPT, UR7, 0x1, URZ ;  /* 0x0000000107077890 */ /* 0x000fe4000fffe0ff */
[----:B0-----:R-:W-:Y:S01]  /*05b0*/  IMAD R11, R6, UR8, R9 ;  /* 0x00000008060b7c24 */ /* 0x001fe2000f8e0209 */
[----:B------:R-:W-:Y:S01]  /*05c0*/  UMOV UR8, URZ ;  /* 0x000000ff00087c82 */ /* 0x000fe20008000000 */
[----:B-1----:R-:W-:-:S11]  /*05d0*/  UISETP.NE.AND UP0, UPT, UR7, UR9, UPT ;  /* 0x000000090700728c */ /* 0x002fd6000bf05270 */
.L_x_38:
[----:B------:R-:W0:Y:S01]  /*05e0*/  LDCU.64 UR28, c[0x0][0x3a8] ;  /* 0x00007500ff1c77ac */ /* 0x000e220008000a00 */
[----:B------:R-:W-:Y:S01]  /*05f0*/  IADD3 R8, PT, PT, R2, UR8, RZ ;  /* 0x0000000802087c10 */ /* 0x000fe2000fffe0ff */
[----:B------:R-:W-:Y:S01]  /*0600*/  BSSY.RECONVERGENT B0, `(.L_x_33) ;  /* 0x0000085000007945 */ /* 0x000fe20003800200 */
[----:B------:R-:W1:Y:S02]  /*0610*/  LDCU UR19, c[0x0][0x3a4] ;  /* 0x00007480ff1377ac */ /* 0x000e640008000800 */
[----:B0-----:R-:W-:-:S04]  /*0620*/  ISETP.GE.AND P0, PT, R8, UR28, PT ;  /* 0x0000001c08007c0c */ /* 0x001fc8000bf06270 */
[----:B------:R-:W-:-:S04]  /*0630*/  ISETP.LT.AND P0, PT, R9, UR29, !P0 ;  /* 0x0000001d09007c0c */ /* 0x000fc8000c701270 */
[----:B-1----:R-:W-:-:S13]  /*0640*/  ISETP.LT.AND P0, PT, RZ, UR19, P0 ;  /* 0x00000013ff007c0c */ /* 0x002fda0008701270 */
[----:B------:R-:W-:Y:S05]  /*0650*/  @!P0 BRA `(.L_x_34) ;  /* 0x0000000400fc8947 */ /* 0x000fea0003800000 */
[----:B------:R-:W0:Y:S01]  /*0660*/  LDCU UR9, c[0x0][0x3bc] ;  /* 0x00007780ff0977ac */ /* 0x000e220008000800 */
[----:B------:R-:W-:Y:S01]  /*0670*/  IMAD R8, R11, UR28, R8 ;  /* 0x0000001c0b087c24 */ /* 0x000fe2000f8e0208 */
[----:B------:R-:W1:Y:S01]  /*0680*/  LDCU UR12, c[0x0][0x3c0] ;  /* 0x00007800ff0c77ac */ /* 0x000e620008000800 */
[----:B------:R-:W-:Y:S02]  /*0690*/  UISETP.GE.U32.AND UP1, UPT, UR19, 0x8, UPT ;  /* 0x000000081300788c */ /* 0x000fe4000bf26070 */
[----:B0-----:R-:W-:-:S04]  /*06a0*/  UIMAD UR9, UR14, UR9, UR8 ;  /* 0x000000090e0972a4 */ /* 0x001fc8000f8e0208 */
[----:B-1----:R-:W-:-:S03]  /*06b0*/  UIMAD UR12, UR9, UR12, UR6 ;  /* 0x0000000c090c72a4 */ /* 0x002fc6000f8e0206 */
[----:B------:R-:W-:Y:S01]  /*06c0*/  UMOV UR9, URZ ;  /* 0x000000ff00097c82 */ /* 0x000fe20008000000 */
[----:B------:R-:W-:Y:S08]  /*06d0*/  BRA.U !UP1, `(.L_x_35) ;  /* 0x0000000109c47547 */ /* 0x000ff0000b800000 */
[----:B------:R-:W0:Y:S01]  /*06e0*/  LDC R10, c[0x0][0x3b0] ;  /* 0x0000ec00ff0a7b82 */ /* 0x000e220000000800 */
[----:B------:R-:W-:Y:S01]  /*06f0*/  IMAD R12, R11, UR28, R2 ;  /* 0x0000001c0b0c7c24 */ /* 0x000fe2000f8e0202 */
[----:B------:R-:W-:Y:S01]  /*0700*/  MOV R21, UR12 ;  /* 0x0000000c00157c02 */ /* 0x000fe20008000f00 */
[----:B------:R-:W-:-:S03]  /*0710*/  UMOV UR9, UR13 ;  /* 0x0000000d00097c82 */ /* 0x000fc60008000000 */
[----:B------:R-:W-:Y:S01]  /*0720*/  IADD3 R12, PT, PT, R12, UR8, RZ ;  /* 0x000000080c0c7c10 */ /* 0x000fe2000fffe0ff */
[----:B------:R-:W-:-:S04]  /*0730*/  IMAD R21, R21, UR19, -R6 ;  /* 0x0000001315157c24 */ /* 0x000fc8000f8e0a06 */
[----:B------:R-:W-:Y:S02]  /*0740*/  IMAD R20, R12, UR19, RZ ;  /* 0x000000130c147c24 */ /* 0x000fe4000f8e02ff */
[----:B0-----:R-:W-:-:S07]  /*0750*/  IMAD R21, R21, R10, R7 ;  /* 0x0000000a15157224 */ /* 0x001fce00078e0207 */
.L_x_36:
[----:B------:R-:W0:Y:S08]  /*0760*/  LDC.64 R12, c[0x0][0x380] ;  /* 0x0000e000ff0c7b82 */ /* 0x000e300000000a00 */
[----:B------:R-:W1:Y:S01]  /*0770*/  LDC.64 R22, c[0x0][0x388] ;  /* 0x0000e200ff167b82 */ /* 0x000e620000000a00 */
[----:B0-----:R-:W-:-:S05]  /*0780*/  IMAD.WIDE R12, R20, 0x4, R12 ;  /* 0x00000004140c7825 */ /* 0x001fca00078e020c */
[----:B------:R-:W2:Y:S01]  /*0790*/  LDG.E R15, desc[UR16][R12.64] ;  /* 0x000000100c0f7981 */ /* 0x000ea2000c1e1900 */
[----:B-1----:R-:W-:-:S03]  /*07a0*/  IMAD.WIDE R22, R21, 0x4, R22 ;  /* 0x0000000415167825 */ /* 0x002fc600078e0216 */
[----:B------:R-:W3:Y:S04]  /*07b0*/  LDG.E R18, desc[UR16][R12.64+0x4] ;  /* 0x000004100c127981 */ /* 0x000ee8000c1e1900 */
[----:B------:R0:W2:Y:S04]  /*07c0*/  LDG.E R28, desc[UR16][R22.64] ;  /* 0x00000010161c7981 */ /* 0x0000a8000c1e1900 */
[----:B------:R-:W4:Y:S01]  /*07d0*/  LDG.E R26, desc[UR16][R12.64+0x8] ;  /* 0x000008100c1a7981 */ /* 0x000f22000c1e1900 */
[----:B0-----:R-:W-:-:S05]  /*07e0*/  IMAD.WIDE R22, R10, 0x4, R22 ;  /* 0x000000040a167825 */ /* 0x001fca00078e0216 */
[----:B------:R-:W3:Y:S01]  /*07f0*/  LDG.E R19, desc[UR16][R22.64] ;  /* 0x0000001016137981 */ /* 0x000ee2000c1e1900 */
[----:B------:R-:W-:-:S05]  /*0800*/  IMAD.WIDE R24, R10, 0x4, R22 ;  /* 0x000000040a187825 */ /* 0x000fca00078e0216 */
[----:B------:R-:W4:Y:S01]  /*0810*/  LDG.E R27, desc[UR16][R24.64] ;  /* 0x00000010181b7981 */ /* 0x000f22000c1e1900 */
[----:B------:R-:W-:-:S03]  /*0820*/  IMAD.WIDE R16, R10, 0x4, R24 ;  /* 0x000000040a107825 */ /* 0x000fc600078e0218 */
[----:B------:R-:W5:Y:S01]  /*0830*/  LDG.E R25, desc[UR16][R12.64+0x14] ;  /* 0x000014100c197981 */ /* 0x000f62000c1e1900 */
[----:B--2---:R-:W-:Y:S01]  /*0840*/  FFMA R29, R15, R28, R14 ;  /* 0x0000001c0f1d7223 */ /* 0x004fe2000000000e */
[----:B------:R-:W-:Y:S02]  /*0850*/  IMAD.WIDE R14, R10, 0x4, R16 ;  /* 0x000000040a0e7825 */ /* 0x000fe400078e0210 */
[----:B------:R3:W2:Y:S02]  /*0860*/  LDG.E R28, desc[UR16][R16.64] ;  /* 0x00000010101c7981 */ /* 0x0006a4000c1e1900 */
[----:B---3--:R-:W-:Y:S01]  /*0870*/  FFMA R17, R18, R19, R29 ;  /* 0x0000001312117223 */ /* 0x008fe2000000001d */
[----:B------:R-:W-:Y:S01]  /*0880*/  IMAD.WIDE R18, R10, 0x4, R14 ;  /* 0x000000040a127825 */ /* 0x000fe200078e020e */
[----:B------:R-:W2:Y:S03]  /*0890*/  LDG.E R29, desc[UR16][R12.64+0xc] ;  /* 0x00000c100c1d7981 */ /* 0x000ea6000c1e1900 */
[----:B----4-:R-:W-:Y:S01]  /*08a0*/  FFMA R26, R26, R27, R17 ;  /* 0x0000001b1a1a7223 */ /* 0x010fe20000000011 */
[----:B------:R-:W3:Y:S01]  /*08b0*/  LDG.E R14, desc[UR16][R14.64] ;  /* 0x000000100e0e7981 */ /* 0x000ee2000c1e1900 */
[----:B------:R-:W-:-:S03]  /*08c0*/  IMAD.WIDE R22, R10, 0x4, R18 ;  /* 0x000000040a167825 */ /* 0x000fc600078e0212 */
[----:B------:R-:W3:Y:S04]  /*08d0*/  LDG.E R27, desc[UR16][R12.64+0x10] ;  /* 0x000010100c1b7981 */ /* 0x000ee8000c1e1900 */
[----:B------:R-:W5:Y:S01]  /*08e0*/  LDG.E R18, desc[UR16][R18.64] ;  /* 0x0000001012127981 */ /* 0x000f62000c1e1900 */
[----:B------:R-:W-:-:S03]  /*08f0*/  IMAD.WIDE R16, R10, 0x4, R22 ;  /* 0x000000040a107825 */ /* 0x000fc600078e0216 */
[----:B------:R-:W4:Y:S04]  /*0900*/  LDG.E R24, desc[UR16][R22.64] ;  /* 0x0000001016187981 */ /* 0x000f28000c1e1900 */
[----:B------:R-:W4:Y:S04]  /*0910*/  LDG.E R15, desc[UR16][R12.64+0x18] ;  /* 0x000018100c0f7981 */ /* 0x000f28000c1e1900 */
[----:B------:R-:W4:Y:S04]  /*0920*/  LDG.E R19, desc[UR16][R12.64+0x1c] ;  /* 0x00001c100c137981 */ /* 0x000f28000c1e1900 */
[----:B------:R-:W4:Y:S01]  /*0930*/  LDG.E R16, desc[UR16][R16.64] ;  /* 0x0000001010107981 */ /* 0x000f22000c1e1900 */
[----:B------:R-:W-:-:S04]  /*0940*/  UIADD3 UR9, UPT, UPT, UR9, 0x8, URZ ;  /* 0x0000000809097890 */ /* 0x000fc8000fffe0ff */
[----:B------:R-:W-:Y:S01]  /*0950*/  UISETP.NE.AND UP1, UPT, UR9, URZ, UPT ;  /* 0x000000ff0900728c */ /* 0x000fe2000bf25270 */
[----:B------:R-:W-:Y:S02]  /*0960*/  IADD3 R20, PT, PT, R20, 0x8, RZ ;  /* 0x0000000814147810 */ /* 0x000fe40007ffe0ff */
[----:B------:R-:W-:Y:S01]  /*0970*/  LEA R21, R10, R21, 0x3 ;  /* 0x000000150a157211 */ /* 0x000fe200078e18ff */
[----:B--2---:R-:W-:-:S04]  /*0980*/  FFMA R26, R29, R28, R26 ;  /* 0x0000001c1d1a7223 */ /* 0x004fc8000000001a */
[----:B---3--:R-:W-:-:S04]  /*0990*/  FFMA R14, R27, R14, R26 ;  /* 0x0000000e1b0e7223 */ /* 0x008fc8000000001a */
[----:B-----5:R-:W-:-:S04]  /*09a0*/  FFMA R14, R25, R18, R14 ;  /* 0x00000012190e7223 */ /* 0x020fc8000000000e */
[----:B----4-:R-:W-:-:S04]  /*09b0*/  FFMA R14, R15, R24, R14 ;  /* 0x000000180f0e7223 */ /* 0x010fc8000000000e */
[----:B------:R-:W-:Y:S01]  /*09c0*/  FFMA R14, R19, R16, R14 ;  /* 0x00000010130e7223 */ /* 0x000fe2000000000e */
[----:B------:R-:W-:Y:S06]  /*09d0*/  BRA.U UP1, `(.L_x_36) ;  /* 0xfffffffd01607547 */ /* 0x000fec000b83ffff */
[----:B------:R-:W-:-:S05]  /*09e0*/  UMOV UR9, UR11 ;  /* 0x0000000b00097c82 */ /* 0x000fca0008000000 */
.L_x_35:
[----:B------:R-:W-:-:S09]  /*09f0*/  UISETP.NE.AND UP1, UPT, UR15, URZ, UPT ;  /* 0x000000ff0f00728c */ /* 0x000fd2000bf25270 */
[----:B------:R-:W-:Y:S05]  /*0a00*/  BRA.U !UP1, `(.L_x_34) ;  /* 0x0000000509107547 */ /* 0x000fea000b800000 */
[----:B------:R-:W-:Y:S02]  /*0a10*/  UIADD3 UR18, UPT, UPT, UR15, -0x1, URZ ;  /* 0xffffffff0f127890 */ /* 0x000fe4000fffe0ff */
[----:B------:R-:W-:Y:S02]  /*0a20*/  UISETP.NE.AND UP2, UPT, UR10, URZ, UPT ;  /* 0x000000ff0a00728c */ /* 0x000fe4000bf45270 */
[----:B------:R-:W-:-:S09]  /*0a30*/  UISETP.GE.U32.AND UP1, UPT, UR18, 0x3, UPT ;  /* 0x000000031200788c */ /* 0x000fd2000bf26070 */
[----:B------:R-:W-:Y:S05]  /*0a40*/  BRA.U !UP1, `(.L_x_37) ;  /* 0x0000000109647547 */ /* 0x000fea000b800000 */
[----:B------:R-:W0:Y:S01]  /*0a50*/  LDC R23, c[0x0][0x3b0] ;  /* 0x0000ec00ff177b82 */ /* 0x000e220000000800 */
[----:B------:R-:W-:Y:S02]  /*0a60*/  UIMAD UR18, UR12, UR19, UR9 ;  /* 0x000000130c1272a4 */ /* 0x000fe4000f8e0209 */
[----:B------:R-:W-:-:S05]  /*0a70*/  MOV R19, UR19 ;  /* 0x0000001300137c02 */ /* 0x000fca0008000f00 */
[----:B------:R-:W1:Y:S08]  /*0a80*/  LDC.64 R12, c[0x0][0x388] ;  /* 0x0000e200ff0c7b82 */ /* 0x000e700000000a00 */
[----:B------:R-:W2:Y:S01]  /*0a90*/  LDC.64 R16, c[0x0][0x380] ;  /* 0x0000e000ff107b82 */ /* 0x000ea20000000a00 */
[----:B0-----:R-:W-:-:S04]  /*0aa0*/  IMAD R15, R23, UR18, R5 ;  /* 0x00000012170f7c24 */ /* 0x001fc8000f8e0205 */
[----:B-1----:R-:W-:-:S04]  /*0ab0*/  IMAD.WIDE R12, R15, 0x4, R12 ;  /* 0x000000040f0c7825 */ /* 0x002fc800078e020c */
[----:B------:R-:W-:Y:S02]  /*0ac0*/  IMAD R15, R8, R19, UR9 ;  /* 0x00000009080f7e24 */ /* 0x000fe4000f8e0213 */
[----:B------:R-:W-:Y:S02]  /*0ad0*/  IMAD.WIDE R18, R23, 0x4, R12 ;  /* 0x0000000417127825 */ /* 0x000fe400078e020c */
[----:B------:R-:W3:Y:S02]  /*0ae0*/  LDG.E R12, desc[UR16][R12.64] ;  /* 0x000000100c0c7981 */ /* 0x000ee4000c1e1900 */
[----:B--2---:R-:W-:-:S04]  /*0af0*/  IMAD.WIDE R16, R15, 0x4, R16 ;  /* 0x000000040f107825 */ /* 0x004fc800078e0210 */
[C---:B------:R-:W-:Y:S01]  /*0b00*/  IMAD.WIDE R20, R23.reuse, 0x4, R18 ;  /* 0x0000000417147825 */ /* 0x040fe200078e0212 */
[----:B------:R-:W3:Y:S04]  /*0b10*/  LDG.E R15, desc[UR16][R16.64] ;  /* 0x00000010100f7981 */ /* 0x000ee8000c1e1900 */
[----:B------:R-:W2:Y:S01]  /*0b20*/  LDG.E R18, desc[UR16][R18.64] ;  /* 0x0000001012127981 */ /* 0x000ea2000c1e1900 */
[----:B------:R-:W-:-:S03]  /*0b30*/  IMAD.WIDE R22, R23, 0x4, R20 ;  /* 0x0000000417167825 */ /* 0x000fc600078e0214 */
[----:B------:R-:W2:Y:S04]  /*0b40*/  LDG.E R10, desc[UR16][R16.64+0x4] ;  /* 0x00000410100a7981 */ /* 0x000ea8000c1e1900 */
[----:B------:R-:W4:Y:S04]  /*0b50*/  LDG.E R24, desc[UR16][R20.64] ;  /* 0x0000001014187981 */ /* 0x000f28000c1e1900 */
[----:B------:R-:W4:Y:S04]  /*0b60*/  LDG.E R25, desc[UR16][R16.64+0x8] ;  /* 0x0000081010197981 */ /* 0x000f28000c1e1900 */
[----:B------:R-:W5:Y:S04]  /*0b70*/  LDG.E R27, desc[UR16][R16.64+0xc] ;  /* 0x00000c10101b7981 */ /* 0x000f68000c1e1900 */
[----:B------:R-:W5:Y:S01]  /*0b80*/  LDG.E R22, desc[UR16][R22.64] ;  /* 0x0000001016167981 */ /* 0x000f62000c1e1900 */
[----:B------:R-:W-:Y:S01]  /*0b90*/  UIADD3 UR9, UPT, UPT, UR9, 0x4, URZ ;  /* 0x0000000409097890 */ /* 0x000fe2000fffe0ff */
[----:B---3--:R-:W-:-:S04]  /*0ba0*/  FFMA R15, R15, R12, R14 ;  /* 0x0000000c0f0f7223 */ /* 0x008fc8000000000e */
[----:B--2---:R-:W-:-:S04]  /*0bb0*/  FFMA R10, R10, R18, R15 ;  /* 0x000000120a0a7223 */ /* 0x004fc8000000000f */
[----:B----4-:R-:W-:-:S04]  /*0bc0*/  FFMA R10, R25, R24, R10 ;  /* 0x00000018190a7223 */ /* 0x010fc8000000000a */
[----:B-----5:R-:W-:-:S07]  /*0bd0*/  FFMA R14, R27, R22, R10 ;  /* 0x000000161b0e7223 */ /* 0x020fce000000000a */
.L_x_37:
[----:B------:R-:W-:Y:S05]  /*0be0*/  BRA.U !UP2, `(.L_x_34) ;  /* 0x000000010a987547 */ /* 0x000fea000b800000 */
[----:B------:R-:W-:Y:S01]  /*0bf0*/  UISETP.NE.AND UP1, UPT, UR10, 0x1, UPT ;  /* 0x000000010a00788c */ /* 0x000fe2000bf25270 */
[----:B------:R-:W-:Y:S01]  /*0c00*/  MOV R13, UR19 ;  /* 0x00000013000d7c02 */ /* 0x000fe20008000f00 */
[----:B------:R-:W-:Y:S01]  /*0c10*/  ULOP3.LUT UP2, URZ, UR19, 0x1, URZ, 0xc0, !UPT ;  /* 0x0000000113ff7892 */ /* 0x000fe2000f84c0ff */
[----:B------:R-:W-:Y:S01]  /*0c20*/  HFMA2 R19, -RZ, RZ, 0, 2.384185791015625e-07 ;  /* 0x00000004ff137431 */ /* 0x000fe200000001ff */
[----:B------:R-:W-:Y:S02]  /*0c30*/  MOV R17, 0x4 ;  /* 0x0000000400117802 */ /* 0x000fe40000000f00 */
[----:B------:R-:W-:Y:S02]  /*0c40*/  PLOP3.LUT P0, PT, PT, PT, UP1, 0x80, 0x8 ;  /* 0x000000000008781c */ /* 0x000fe40003f0f018 */
[----:B------:R-:W-:Y:S02]  /*0c50*/  PLOP3.LUT P2, PT, PT, PT, UP2, 0x80, 0x8 ;  /* 0x000000000008781c */ /* 0x000fe40003f4f028 */
[----:B------:R-:W-:Y:S01]  /*0c60*/  MOV R15, UR19 ;  /* 0x00000013000f7c02 */ /* 0x000fe20008000f00 */
[----:B------:R-:W0:Y:S01]  /*0c70*/  @UP1 LDCU UR29, c[0x0][0x3b0] ;  /* 0x00007600ff1d17ac */ /* 0x000e220008000800 */
[----:B------:R-:W1:Y:S01]  /*0c80*/  @UP1 LDCU.128 UR20, c[0x0][0x380] ;  /* 0x00007000ff1417ac */ /* 0x000e620008000c00 */
[----:B------:R-:W-:-:S06]  /*0c90*/  @UP1 UIMAD UR18, UR12, UR19, UR9 ;  /* 0x000000130c1212a4 */ /* 0x000fcc000f8e0209 */
[----:B------:R-:W-:Y:S01]  /*0ca0*/  @P0 IMAD R18, R8, R13, UR9 ;  /* 0x0000000908120e24 */ /* 0x000fe2000f8e020d */
[----:B------:R-:W2:Y:S01]  /*0cb0*/  @UP2 LDCU UR30, c[0x0][0x3b0] ;  /* 0x00007600ff1e27ac */ /* 0x000ea20008000800 */
[----:B------:R-:W-:Y:S01]  /*0cc0*/  MOV R16, UR18 ;  /* 0x0000001200107c02 */ /* 0x000fe20008000f00 */
[----:B------:R-:W-:Y:S01]  /*0cd0*/  @UP1 UIADD3 UR9, UPT, UPT, UR9, 0x2, URZ ;  /* 0x0000000209091890 */ /* 0x000fe2000fffe0ff */
[----:B------:R-:W3:Y:S01]  /*0ce0*/  @UP2 LDCU.128 UR24, c[0x0][0x380] ;  /* 0x00007000ff1827ac */ /* 0x000ee20008000c00 */
[----:B------:R-:W-:Y:S02]  /*0cf0*/  HFMA2 R23, -RZ, RZ, 0, 2.384185791015625e-07 ;  /* 0x00000004ff177431 */ /* 0x000fe400000001ff */
[----:B0-----:R-:W-:Y:S01]  /*0d00*/  @P0 IMAD R16, R16, UR29, R5 ;  /* 0x0000001d10100c24 */ /* 0x001fe2000f8e0205 */
[----:B------:R-:W-:Y:S01]  /*0d10*/  MOV R13, UR29 ;  /* 0x0000001d000d7c02 */ /* 0x000fe20008000f00 */
[----:B------:R-:W-:Y:S01]  /*0d20*/  @UP2 UIMAD UR12, UR12, UR19, UR9 ;  /* 0x000000130c0c22a4 */ /* 0x000fe2000f8e0209 */
[----:B-1----:R-:W-:-:S04]  /*0d30*/  @P0 IMAD.WIDE R18, R18, R19, UR20 ;  /* 0x0000001412120e25 */ /* 0x002fc8000f8e0213 */
[----:B------:R-:W-:Y:S01]  /*0d40*/  @P0 IMAD.WIDE R16, R16, R17, UR22 ;  /* 0x0000001610100e25 */ /* 0x000fe2000f8e0211 */
[----:B------:R-:W-:Y:S01]  /*0d50*/  MOV R20, UR12 ;  /* 0x0000000c00147c02 */ /* 0x000fe20008000f00 */
[----:B------:R-:W4:Y:S01]  /*0d60*/  @P0 LDG.E R25, desc[UR16][R18.64] ;  /* 0x0000001012190981 */ /* 0x000f22000c1e1900 */
[----:B------:R-:W-:Y:S01]  /*0d70*/  MOV R21, 0x4 ;  /* 0x0000000400157802 */ /* 0x000fe20000000f00 */
[----:B------:R-:W-:Y:S02]  /*0d80*/  @P2 IMAD R22, R8, R15, UR9 ;  /* 0x0000000908162e24 */ /* 0x000fe4000f8e020f */
[----:B------:R-:W-:Y:S01]  /*0d90*/  @P0 IMAD.WIDE R12, R13, 0x4, R16 ;  /* 0x000000040d0c0825 */ /* 0x000fe200078e0210 */
[----:B------:R-:W4:Y:S03]  /*0da0*/  @P0 LDG.E R15, desc[UR16][R16.64] ;  /* 0x00000010100f0981 */ /* 0x000f26000c1e1900 */
[----:B--2---:R-:W-:Y:S01]  /*0db0*/  @P2 IMAD R20, R20, UR30, R5 ;  /* 0x0000001e14142c24 */ /* 0x004fe2000f8e0205 */
[----:B------:R-:W2:Y:S01]  /*0dc0*/  @P0 LDG.E R8, desc[UR16][R18.64+0x4] ;  /* 0x0000041012080981 */ /* 0x000ea2000c1e1900 */
[----:B---3--:R-:W-:-:S03]  /*0dd0*/  @P2 IMAD.WIDE R22, R22, R23, UR24 ;  /* 0x0000001816162e25 */ /* 0x008fc6000f8e0217 */
[----:B------:R-:W2:Y:S01]  /*0de0*/  @P0 LDG.E R12, desc[UR16][R12.64] ;  /* 0x000000100c0c0981 */ /* 0x000ea2000c1e1900 */
[----:B------:R-:W-:-:S03]  /*0df0*/  @P2 IMAD.WIDE R20, R20, R21, UR26 ;  /* 0x0000001a14142e25 */ /* 0x000fc6000f8e0215 */
[----:B------:R-:W3:Y:S04]  /*0e00*/  @P2 LDG.E R23, desc[UR16][R22.64] ;  /* 0x0000001016172981 */ /* 0x000ee8000c1e1900 */
[----:B------:R-:W3:Y:S01]  /*0e10*/  @P2 LDG.E R20, desc[UR16][R20.64] ;  /* 0x0000001014142981 */ /* 0x000ee2000c1e1900 */
[----:B----4-:R-:W-:-:S04]  /*0e20*/  @P0 FFMA R15, R25, R15, R14 ;  /* 0x0000000f190f0223 */ /* 0x010fc8000000000e */
[----:B--2---:R-:W-:-:S04]  /*0e30*/  @P0 FFMA R14, R8, R12, R15 ;  /* 0x0000000c080e0223 */ /* 0x004fc8000000000f */
[----:B---3--:R-:W-:-:S07]  /*0e40*/  @P2 FFMA R14, R23, R20, R14 ;  /* 0x00000014170e2223 */ /* 0x008fce000000000e */
.L_x_34:
[----:B------:R-:W-:Y:S05]  /*0e50*/  BSYNC.RECONVERGENT B0 ;  /* 0x0000000000007941 */ /* 0x000fea0003800200 */
.L_x_33:
[----:B------:R-:W0:Y:S01]  /*0e60*/  LDCU UR9, c[0x0][0x3bc] ;  /* 0x00007780ff0977ac */ /* 0x000e220008000800 */
[----:B------:R-:W-:-:S04]  /*0e70*/  UIADD3 UR8, UPT, UPT, UR8, 0x1, URZ ;  /* 0x0000000108087890 */ /* 0x000fc8000fffe0ff */
[----:B0-----:R-:W-:-:S09]  /*0e80*/  UISETP.NE.AND UP1, UPT, UR8, UR9, UPT ;  /* 0x000000090800728c */ /* 0x001fd2000bf25270 */
[----:B------:R-:W-:Y:S05]  /*0e90*/  BRA.U UP1, `(.L_x_38) ;  /* 0xfffffff501d07547 */ /* 0x000fea000b83ffff */
[----:B------:R-:W-:Y:S05]  /*0ea0*/  BRA.U UP0, `(.L_x_39) ;  /* 0xfffffff500ac7547 */ /* 0x000fea000b83ffff */
[----:B------:R-:W0:Y:S01]  /*0eb0*/  LDCU UR7, c[0x0][0x3c0] ;  /* 0x00007800ff0777ac */ /* 0x000e220008000800 */
[----:B------:R-:W1:Y:S01]  /*0ec0*/  LDC.64 R8, c[0x0][0x390] ;  /* 0x0000e400ff087b82 */ /* 0x000e620000000a00 */
[----:B0-----:R-:W-:-:S05]  /*0ed0*/  MOV R11, UR7 ;  /* 0x00000007000b7c02 */ /* 0x001fca0008000f00 */
[----:B------:R-:W-:-:S04]  /*0ee0*/  IMAD R11, R0, R11, UR6 ;  /* 0x00000006000b7e24 */ /* 0x000fc8000f8e020b */
[----:B-1----:R-:W-:-:S06]  /*0ef0*/  IMAD.WIDE R8, R11, 0x4, R8 ;  /* 0x000000040b087825 */ /* 0x002fcc00078e0208 */
[----:B------:R-:W2:Y:S01]  /*0f00*/  LDG.E R9, desc[UR16][R8.64] ;  /* 0x0000001008097981 */ /* 0x000ea2000c1e1900 */
[----:B------:R-:W-:-:S04]  /*0f10*/  UIADD3 UR6, UPT, UPT, UR6, 0x1, URZ ;  /* 0x0000000106067890 */ /* 0x000fc8000fffe0ff */
[----:B------:R-:W-:Y:S01]  /*0f20*/  UISETP.NE.AND UP0, UPT, UR6, UR7, UPT ;  /* 0x000000070600728c */ /* 0x000fe2000bf05270 */
[----:B--2---:R-:W-:-:S05]  /*0f30*/  FADD R11, R14, R9 ;  /* 0x000000090e0b7221 */ /* 0x004fca0000000000 */
[----:B------:R-:W-:-:S04]  /*0f40*/  FSETP.GT.AND P0, PT, R11, R4, PT ;  /* 0x000000040b00720b */ /* 0x000fc80003f04000 */
[----:B------:R-:W-:Y:S01]  /*0f50*/  FSEL R4, R11, R4, P0 ;  /* 0x000000040b047208 */ /* 0x000fe20000000000 */
[----:B------:R-:W-:Y:S08]  /*0f60*/  BRA.U UP0, `(.L_x_40) ;  /* 0xfffffff500747547 */ /* 0x000ff0000b83ffff */
[----:B------:R-:W-:Y:S05]  /*0f70*/  @P1 BRA `(.L_x_41) ;  /* 0xfffffff4003c1947 */ /* 0x000fea000383ffff */
[----:B------:R-:W0:Y:S01]  /*0f80*/  LDCU UR5, c[0x0][0x3c4] ;  /* 0x00007880ff0577ac */ /* 0x000e220008000800 */
[----:B------:R-:W-:-:S04]  /*0f90*/  UIADD3 UR4, UPT, UPT, UR4, 0x1, URZ ;  /* 0x0000000104047890 */ /* 0x000fc8000fffe0ff */
[----:B0-----:R-:W-:-:S09]  /*0fa0*/  UISETP.NE.AND UP0, UPT, UR4, UR5, UPT ;  /* 0x000000050400728c */ /* 0x001fd2000bf05270 */
[----:B------:R-:W-:Y:S05]  /*0fb0*/  BRA.U !UP0, `(.L_x_31) ;  /* 0x0000000908687547 */ /* 0x000fea000b800000 */
[----:B------:R-:W-:Y:S05]  /*0fc0*/  BRA `(.L_x_42) ;  /* 0xfffffff4000c7947 */ /* 0x000fea000383ffff */
.L_x_32:
[C---:B------:R-:W-:Y:S01]  /*0fd0*/  LOP3.LUT R22, R2.reuse, 0x7, RZ, 0xc0, !PT ;  /* 0x0000000702167812 */ /* 0x040fe200078ec0ff */
[----:B------:R-:W-:Y:S01]  /*0fe0*/  UMOV UR4, URZ ;  /* 0x000000ff00047c82 */ /* 0x000fe20008000000 */
[----:B------:R-:W-:Y:S02]  /*0ff0*/  LOP3.LUT R23, R2, 0xf, RZ, 0xc0, !PT ;  /* 0x0000000f02177812 */ /* 0x000fe400078ec0ff */
[----:B------:R-:W-:Y:S02]  /*1000*/  IADD3 R4, PT, PT, R22, -0x1, RZ ;  /* 0xffffffff16047810 */ /* 0x000fe40007ffe0ff */
[----:B------:R-:W-:Y:S02]  /*1010*/  IADD3 R3, PT, PT, R23, -0x1, RZ ;  /* 0xffffffff17037810 */ /* 0x000fe40007ffe0ff */
[----:B------:R-:W-:Y:S02]  /*1020*/  ISETP.GE.U32.AND P1, PT, R4, 0x3, PT ;  /* 0x000000030400780c */ /* 0x000fe40003f26070 */
[----:B------:R-:W-:-:S02]  /*1030*/  ISETP.GE.U32.AND P0, PT, R3, 0x7, PT ;  /* 0x000000070300780c */ /* 0x000fc40003f06070 */
[C---:B------:R-:W-:Y:S02]  /*1040*/  LOP3.LUT R11, R2.reuse, 0x7ffffff0, RZ, 0xc0, !PT ;  /* 0x7ffffff0020b7812 */ /* 0x040fe400078ec0ff */
[----:B------:R-:W-:Y:S02]  /*1050*/  LOP3.LUT R7, R2, 0x3, RZ, 0xc0, !PT ;  /* 0x0000000302077812 */ /* 0x000fe400078ec0ff */
[----:B------:R-:W-:-:S07]  /*1060*/  MOV R4, 0xff7fffff ;  /* 0xff7fffff00047802 */ /* 0x000fce0000000f00 */
.L_x_49:
[----:B------:R-:W0:Y:S01]  /*1070*/  LDC R9, c[0x0][0x3c4] ;  /* 0x0000f100ff097b82 */ /* 0x000e220000000800 */
[----:B------:R-:W1:Y:S01]  /*1080*/  LDCU UR5, c[0x0][0x3b4] ;  /* 0x00007680ff0577ac */ /* 0x000e620008000800 */
[----:B0-----:R-:W-:Y:S01]  /*1090*/  IMAD R3, R0, R9, UR4 ;  /* 0x0000000400037e24 */ /* 0x001fe2000f8e0209 */
[----:B------:R-:W-:-:S03]  /*10a0*/  UIADD3 UR4, UPT, UPT, UR4, 0x1, URZ ;  /* 0x0000000104047890 */ /* 0x000fc6000fffe0ff */
[----:B-1----:R-:W-:Y:S01]  /*10b0*/  IMAD R12, R3, UR5, R10 ;  /* 0x00000005030c7c24 */ /* 0x002fe2000f8e020a */
[----:B------:R-:W-:Y:S02]  /*10c0*/  UMOV UR5, URZ ;  /* 0x000000ff00057c82 */ /* 0x000fe40008000000 */
[----:B------:R-:W-:-:S13]  /*10d0*/  ISETP.NE.AND P2, PT, R9, UR4, PT ;  /* 0x0000000409007c0c */ /* 0x000fda000bf45270 */
.L_x_48:
[----:B------:R-:W0:Y:S01]  /*10e0*/  LDC.64 R2, c[0x0][0x3c0] ;  /* 0x0000f000ff027b82 */ /* 0x000e220000000a00 */
[----:B------:R-:W1:Y:S01]  /*10f0*/  LDCU UR6, c[0x0][0x3b0] ;  /* 0x00007600ff0677ac */ /* 0x000e620008000800 */
[----:B------:R-:W-:Y:S01]  /*1100*/  HFMA2 R13, -RZ, RZ, 0, 0 ;  /* 0x00000000ff0d7431 */ /* 0x000fe200000001ff */
[----:B0-----:R-:W-:Y:S01]  /*1110*/  ISETP.GE.U32.AND P4, PT, R2, 0x10, PT ;  /* 0x000000100200780c */ /* 0x001fe20003f86070 */
[----:B------:R-:W-:Y:S01]  /*1120*/  IMAD R8, R12, R3, UR5 ;  /* 0x000000050c087e24 */ /* 0x000fe2000f8e0203 */
[----:B------:R-:W-:-:S06]  /*1130*/  UIADD3 UR5, UPT, UPT, UR5, 0x1, URZ ;  /* 0x0000000105057890 */ /* 0x000fcc000fffe0ff */
[----:B------:R-:W-:Y:S01]  /*1140*/  ISETP.NE.AND P3, PT, R3, UR5, PT ;  /* 0x0000000503007c0c */ /* 0x000fe2000bf65270 */
[----:B-1----:R-:W-:-:S04]  /*1150*/  IMAD R3, R8, UR6, R5 ;  /* 0x0000000608037c24 */ /* 0x002fc8000f8e0205 */
[----:B------:R-:W-:Y:S08]  /*1160*/  @!P4 BRA `(.L_x_43) ;  /* 0x0000000000e0c947 */ /* 0x000ff00003800000 */
[----:B------:R-:W-:-:S05]  /*1170*/  UMOV UR6, URZ ;  /* 0x000000ff00067c82 */ /* 0x000fca0008000000 */
.L_x_44:
[----:B------:R-:W0:Y:S01]  /*1180*/  LDC.64 R8, c[0x0][0x390] ;  /* 0x0000e400ff087b82 */ /* 0x000e220000000a00 */
[----:B------:R-:W-:-:S04]  /*1190*/  IMAD R13, R3, R2, UR6 ;  /* 0x00000006030d7e24 */ /* 0x000fc8000f8e0202 */
[----:B0-----:R-:W-:-:S05]  /*11a0*/  IMAD.WIDE R8, R13, 0x4, R8 ;  /* 0x000000040d087825 */ /* 0x001fca00078e0208 */
[----:B------:R-:W2:Y:S04]  /*11b0*/  LDG.E R25, desc[UR16][R8.64] ;  /* 0x0000001008197981 */ /* 0x000ea8000c1e1900 */
[----:B------:R-:W3:Y:S04]  /*11c0*/  LDG.E R27, desc[UR16][R8.64+0x4] ;  /* 0x00000410081b7981 */ /* 0x000ee8000c1e1900 */
[----:B------:R-:W4:Y:S04]  /*11d0*/  LDG.E R29, desc[UR16][R8.64+0x8] ;  /* 0x00000810081d7981 */ /* 0x000f28000c1e1900 */
[----:B------:R-:W5:Y:S04]  /*11e0*/  LDG.E R13, desc[UR16][R8.64+0xc] ;  /* 0x00000c10080d7981 */ /* 0x000f68000c1e1900 */
        /* <DEDUP_REMOVED lines=8> */
[----:B------:R-:W5:Y:S01]  /*1270*/  LDG.E R24, desc[UR16][R8.64+0x3c] ;  /* 0x00003c1008187981 */ /* 0x000f62000c1e1900 */
[----:B--2---:R-:W-:-:S13]  /*1280*/  FSETP.GT.AND P4, PT, R25, R4, PT ;  /* 0x000000041900720b */ /* 0x004fda0003f84000 */
[----:B------:R-:W-:Y:S02]  /*1290*/  @P4 FADD R4, RZ, R25 ;  /* 0x00000019ff044221 */ /* 0x000fe40000000000 */
[----:B------:R-:W2:Y:S03]  /*12a0*/  LDG.E R25, desc[UR16][R8.64+0x30] ;  /* 0x0000301008197981 */ /* 0x000ea6000c1e1900 */
[----:B---3--:R-:W-:-:S13]  /*12b0*/  FSETP.GT.AND P4, PT, R27, R4, PT ;  /* 0x000000041b00720b */ /* 0x008fda0003f84000 */
[----:B------:R-:W-:Y:S02]  /*12c0*/  @P4 FADD R4, RZ, R27 ;  /* 0x0000001bff044221 */ /* 0x000fe40000000000 */
[----:B------:R-:W3:Y:S03]  /*12d0*/  LDG.E R27, desc[UR16][R8.64+0x34] ;  /* 0x00003410081b7981 */ /* 0x000ee6000c1e1900 */
[----:B----4-:R-:W-:-:S13]  /*12e0*/  FSETP.GT.AND P4, PT, R29, R4, PT ;  /* 0x000000041d00720b */ /* 0x010fda0003f84000 */
[----:B------:R-:W-:Y:S02]  /*12f0*/  @P4 FADD R4, RZ, R29 ;  /* 0x0000001dff044221 */ /* 0x000fe40000000000 */
[----:B------:R-:W4:Y:S03]  /*1300*/  LDG.E R29, desc[UR16][R8.64+0x38] ;  /* 0x00003810081d7981 */ /* 0x000f26000c1e1900 */
[----:B-----5:R-:W-:-:S13]  /*1310*/  FSETP.GT.AND P4, PT, R13, R4, PT ;  /* 0x000000040d00720b */ /* 0x020fda0003f84000 */
[----:B------:R-:W-:-:S05]  /*1320*/  @P4 FADD R4, RZ, R13 ;  /* 0x0000000dff044221 */ /* 0x000fca0000000000 */
[----:B------:R-:W-:-:S13]  /*1330*/  FSETP.GT.AND P4, PT, R20, R4, PT ;  /* 0x000000041400720b */ /* 0x000fda0003f84000 */
        /* <DEDUP_REMOVED lines=14> */
[----:B------:R-:W-:Y:S01]  /*1420*/  @P4 FADD R4, RZ, R21 ;  /* 0x00000015ff044221 */ /* 0x000fe20000000000 */
[----:B------:R-:W-:-:S06]  /*1430*/  UIADD3 UR6, UPT, UPT, UR6, 0x10, URZ ;  /* 0x0000001006067890 */ /* 0x000fcc000fffe0ff */
[----:B------:R-:W-:Y:S02]  /*1440*/  ISETP.NE.AND P5, PT, R11, UR6, PT ;  /* 0x000000060b007c0c */ /* 0x000fe4000bfa5270 */
[----:B--2---:R-:W-:-:S13]  /*1450*/  FSETP.GT.AND P4, PT, R25, R4, PT ;  /* 0x000000041900720b */ /* 0x004fda0003f84000 */
[----:B------:R-:W-:-:S05]  /*1460*/  @P4 FADD R4, RZ, R25 ;  /* 0x00000019ff044221 */ /* 0x000fca0000000000 */
[----:B---3--:R-:W-:-:S13]  /*1470*/  FSETP.GT.AND P4, PT, R27, R4, PT ;  /* 0x000000041b00720b */ /* 0x008fda0003f84000 */
[----:B------:R-:W-:-:S05]  /*1480*/  @P4 FADD R4, RZ, R27 ;  /* 0x0000001bff044221 */ /* 0x000fca0000000000 */
[----:B----4-:R-:W-:-:S13]  /*1490*/  FSETP.GT.AND P4, PT, R29, R4, PT ;  /* 0x000000041d00720b */ /* 0x010fda0003f84000 */
[----:B------:R-:W-:-:S05]  /*14a0*/  @P4 FADD R4, RZ, R29 ;  /* 0x0000001dff044221 */ /* 0x000fca0000000000 */
[----:B------:R-:W-:-:S13]  /*14b0*/  FSETP.GT.AND P4, PT, R24, R4, PT ;  /* 0x000000041800720b */ /* 0x000fda0003f84000 */
[----:B------:R-:W-:Y:S01]  /*14c0*/  @P4 FADD R4, RZ, R24 ;  /* 0x00000018ff044221 */ /* 0x000fe20000000000 */
[----:B------:R-:W-:Y:S06]  /*14d0*/  @P5 BRA `(.L_x_44) ;  /* 0xfffffffc00285947 */ /* 0x000fec000383ffff */
[----:B------:R-:W-:-:S07]  /*14e0*/  MOV R13, R11 ;  /* 0x0000000b000d7202 */ /* 0x000fce0000000f00 */
.L_x_43:
[----:B------:R-:W-:-:S13]  /*14f0*/  ISETP.NE.AND P4, PT, R23, RZ, PT ;  /* 0x000000ff1700720c */ /* 0x000fda0003f85270 */
[----:B------:R-:W-:Y:S05]  /*1500*/  @!P4 BRA `(.L_x_45) ;  /* 0x00000004000cc947 */ /* 0x000fea0003800000 */
[----:B------:R-:W-:Y:S01]  /*1510*/  ISETP.NE.AND P4, PT, R22, RZ, PT ;  /* 0x000000ff1600720c */ /* 0x000fe20003f85270 */
[----:B------:R-:W-:-:S12]  /*1520*/  @!P0 BRA `(.L_x_46) ;  /* 0x0000000000708947 */ /* 0x000fd80003800000 */
[----:B------:R-:W0:Y:S01]  /*1530*/  LDC.64 R8, c[0x0][0x390] ;  /* 0x0000e400ff087b82 */ /* 0x000e220000000a00 */
[----:B------:R-:W-:-:S04]  /*1540*/  IMAD R15, R3, R2, R13 ;  /* 0x00000002030f7224 */ /* 0x000fc800078e020d */
        /* <DEDUP_REMOVED lines=8> */
[----:B------:R-:W5:Y:S01]  /*15d0*/  LDG.E R14, desc[UR16][R8.64+0x1c] ;  /* 0x00001c10080e7981 */ /* 0x000f62000c1e1900 */
[----:B------:R-:W-:-:S02]  /*15e0*/  IADD3 R13, PT, PT, R13, 0x8, RZ ;  /* 0x000000080d0d7810 */ /* 0x000fc40007ffe0ff */
[----:B--2---:R-:W-:-:S13]  /*15f0*/  FSETP.GT.AND P5, PT, R15, R4, PT ;  /* 0x000000040f00720b */ /* 0x004fda0003fa4000 */
[----:B------:R-:W-:-:S05]  /*1600*/  @P5 FADD R4, RZ, R15 ;  /* 0x0000000fff045221 */ /* 0x000fca0000000000 */
[----:B---3--:R-:W-:-:S13]  /*1610*/  FSETP.GT.AND P5, PT, R17, R4, PT ;  /* 0x000000041100720b */ /* 0x008fda0003fa4000 */
[----:B------:R-:W-:-:S05]  /*1620*/  @P5 FADD R4, RZ, R17 ;  /* 0x00000011ff045221 */ /* 0x000fca0000000000 */
[----:B----4-:R-:W-:-:S13]  /*1630*/  FSETP.GT.AND P5, PT, R19, R4, PT ;  /* 0x000000041300720b */ /* 0x010fda0003fa4000 */
[----:B------:R-:W-:-:S05]  /*1640*/  @P5 FADD R4, RZ, R19 ;  /* 0x00000013ff045221 */ /* 0x000fca0000000000 */
        /* <DEDUP_REMOVED lines=9> */
[----:B------:R-:W-:-:S07]  /*16e0*/  @P5 FADD R4, RZ, R14 ;  /* 0x0000000eff045221 */ /* 0x000fce0000000000 */
.L_x_46:
        /* <DEDUP_REMOVED lines=18> */
[----:B------:R-:W-:-:S07]  /*1810*/  @P5 FADD R4, RZ, R21 ;  /* 0x00000015ff045221 */ /* 0x000fce0000000000 */
.L_x_47:
[----:B------:R-:W-:Y:S05]  /*1820*/  @!P4 BRA `(.L_x_45) ;  /* 0x000000000044c947 */ /* 0x000fea0003800000 */
[----:B------:R-:W0:Y:S01]  /*1830*/  LDC.64 R8, c[0x0][0x390] ;  /* 0x0000e400ff087b82 */ /* 0x000e220000000a00 */
[----:B------:R-:W-:-:S04]  /*1840*/  IMAD R3, R3, R2, R13 ;  /* 0x0000000203037224 */ /* 0x000fc800078e020d */
[----:B0-----:R-:W-:-:S05]  /*1850*/  IMAD.WIDE R8, R3, 0x4, R8 ;  /* 0x0000000403087825 */ /* 0x001fca00078e0208 */
[----:B------:R-:W2:Y:S01]  /*1860*/  LDG.E R3, desc[UR16][R8.64] ;  /* 0x0000001008037981 */ /* 0x000ea2000c1e1900 */
[----:B------:R-:W-:Y:S02]  /*1870*/  ISETP.NE.AND P5, PT, R7, 0x1, PT ;  /* 0x000000010700780c */ /* 0x000fe40003fa5270 */
[----:B--2---:R-:W-:-:S13]  /*1880*/  FSETP.GT.AND P4, PT, R3, R4, PT ;  /* 0x000000040300720b */ /* 0x004fda0003f84000 */
[----:B------:R-:W-:Y:S01]  /*1890*/  @P4 FADD R4, RZ, R3 ;  /* 0x00000003ff044221 */ /* 0x000fe20000000000 */
[----:B------:R-:W-:Y:S06]  /*18a0*/  @!P5 BRA `(.L_x_45) ;  /* 0x000000000024d947 */ /* 0x000fec0003800000 */
[----:B------:R-:W2:Y:S01]  /*18b0*/  LDG.E R3, desc[UR16][R8.64+0x4] ;  /* 0x0000041008037981 */ /* 0x000ea2000c1e1900 */
[----:B------:R-:W-:-:S13]  /*18c0*/  ISETP.NE.AND P4, PT, R7, 0x2, PT ;  /* 0x000000020700780c */ /* 0x000fda0003f85270 */
[----:B------:R-:W3:Y:S01]  /*18d0*/  @P4 LDG.E R13, desc[UR16][R8.64+0x8] ;  /* 0x00000810080d4981 */ /* 0x000ee2000c1e1900 */
[----:B------:R-:W-:Y:S02]  /*18e0*/  PLOP3.LUT P6, PT, PT, PT, PT, 0x8, 0x80 ;  /* 0x000000000080781c */ /* 0x000fe40003fce170 */
[----:B--2---:R-:W-:-:S13]  /*18f0*/  FSETP.GT.AND P5, PT, R3, R4, PT ;  /* 0x000000040300720b */ /* 0x004fda0003fa4000 */
[----:B------:R-:W-:-:S05]  /*1900*/  @P5 FADD R4, RZ, R3 ;  /* 0x00000003ff045221 */ /* 0x000fca0000000000 */
[----:B---3--:R-:W-:-:S04]  /*1910*/  @P4 FSETP.GT.AND P5, PT, R13, R4, PT ;  /* 0x000000040d00420b */ /* 0x008fc80003fa4000 */
[----:B------:R-:W-:-:S13]  /*1920*/  @P4 PLOP3.LUT P6, PT, P5, PT, PT, 0x80, 0x8 ;  /* 0x000000000008481c */ /* 0x000fda0002fcf070 */
[----:B------:R-:W-:-:S07]  /*1930*/  @P6 FADD R4, RZ, R13 ;  /* 0x0000000dff046221 */ /* 0x000fce0000000000 */
.L_x_45:
[----:B------:R-:W-:Y:S05]  /*1940*/  @P3 BRA `(.L_x_48) ;  /* 0xfffffff400e43947 */ /* 0x000fea000383ffff */
[----:B------:R-:W-:Y:S05]  /*1950*/  @P2 BRA `(.L_x_49) ;  /* 0xfffffff400c42947 */ /* 0x000fea000383ffff */
.L_x_31:
[----:B------:R-:W0:Y:S01]  /*1960*/  S2R R8, SR_TID.X ;  /* 0x0000000000087919 */ /* 0x000e220000002100 */
[----:B------:R-:W0:Y:S01]  /*1970*/  S2UR UR4, SR_CTAID.X ;  /* 0x00000000000479c3 */ /* 0x000e220000002500 */
[----:B------:R-:W1:Y:S01]  /*1980*/  LDCU UR5, c[0x0][0x3b8] ;  /* 0x00007700ff0577ac */ /* 0x000e620008000800 */
[----:B------:R-:W2:Y:S01]  /*1990*/  S2R R9, SR_TID.Y ;  /* 0x0000000000097919 */ /* 0x000ea20000002200 */
[----:B------:R-:W3:Y:S05]  /*19a0*/  LDCU.64 UR8, c[0x0][0x3b0] ;  /* 0x00007600ff0877ac */ /* 0x000eea0008000a00 */
[----:B------:R-:W0:Y:S08]  /*19b0*/  LDC R7, c[0x0][0x360] ;  /* 0x0000d800ff077b82 */ /* 0x000e300000000800 */
[----:B------:R-:W2:Y:S08]  /*19c0*/  S2UR UR6, SR_CTAID.Y ;  /* 0x00000000000679c3 */ /* 0x000eb00000002600 */
[----:B------:R-:W2:Y:S08]  /*19d0*/  LDC R0, c[0x0][0x364] ;  /* 0x0000d900ff007b82 */ /* 0x000eb00000000800 */
[----:B------:R-:W4:Y:S01]  /*19e0*/  LDC.64 R2, c[0x0][0x398] ;  /* 0x0000e600ff027b82 */ /* 0x000f220000000a00 */
[----:B0-----:R-:W-:-:S04]  /*19f0*/  IMAD R7, R7, UR4, R8 ;  /* 0x0000000407077c24 */ /* 0x001fc8000f8e0208 */
[----:B-1----:R-:W-:Y:S02]  /*1a00*/  IMAD R7, R6, UR5, R7 ;  /* 0x0000000506077c24 */ /* 0x002fe4000f8e0207 */
[----:B--2---:R-:W-:-:S04]  /*1a10*/  IMAD R0, R0, UR6, R9 ;  /* 0x0000000600007c24 */ /* 0x004fc8000f8e0209 */
[----:B---3--:R-:W-:-:S04]  /*1a20*/  IMAD R0, R7, UR9, R0 ;  /* 0x0000000907007c24 */ /* 0x008fc8000f8e0200 */
[----:B------:R-:W-:-:S04]  /*1a30*/  IMAD R5, R0, UR8, R5 ;  /* 0x0000000800057c24 */ /* 0x000fc8000f8e0205 */
[----:B----4-:R-:W-:-:S05]  /*1a40*/  IMAD.WIDE R2, R5, 0x4, R2 ;  /* 0x0000000405027825 */ /* 0x010fca00078e0202 */
[----:B------:R-:W-:Y:S01]  /*1a50*/  STG.E desc[UR16][R2.64], R4 ;  /* 0x0000000402007986 */ /* 0x000fe2000c101910 */
[----:B------:R-:W-:Y:S05]  /*1a60*/  EXIT ;  /* 0x000000000000794d */ /* 0x000fea0003800000 */
.L_x_50:
        /* <DEDUP_REMOVED lines=9> */
.L_x_53:


//--------------------- .nv.shared._Z13softmax_layerPfS_S_S_iii --------------------------
	.section	.nv.shared._Z13softmax_layerPfS_S_S_iii,"aw",@nobits
	.sectionflags	@""
	.align	4
.nv.shared._Z13softmax_layerPfS_S_S_iii:
	.zero		1288


//--------------------- .nv.shared.reserved.0     --------------------------
	.section	.nv.shared.reserved.0,"aw",@nobits
	.weak		__nv_reservedSMEM_offset_0_alias
	.size		__nv_reservedSMEM_offset_0_alias, 0, 64
	.other		__nv_reservedSMEM_offset_0_alias,@"STO_CUDA_RESERVED_SHARED STV_DEFAULT"
__nv_reservedSMEM_offset_0_alias:
	.zero		0
	.zero		64


//--------------------- .nv.constant0._Z13softmax_layerPfS_S_S_iii --------------------------
	.section	.nv.constant0._Z13softmax_layerPfS_S_S_iii,"a",@progbits
	.sectionflags	@""
	.align	4
.nv.constant0._Z13softmax_layerPfS_S_S_iii:
	.zero		940


//--------------------- .nv.constant0._Z12maxout_layerPfS_S_S_iiiiiiiiii --------------------------
	.section	.nv.constant0._Z12maxout_layerPfS_S_S_iiiiiiiiii,"a",@progbits
	.sectionflags	@""
	.align	4
.nv.constant0._Z12maxout_layerPfS_S_S_iiiiiiiiii:
	.zero		968


//--------------------- SYMBOLS --------------------------

	.type		.nv.reservedSmem.offset0,@object
	.size		.nv.reservedSmem.offset0,0x4
	.type		.nv.reservedSmem.cap,@object
	.size		.nv.reservedSmem.cap,0x4
